	.target	sm_90a

	.elftype	@"ET_EXEC"


//--------------------- .note.nv.tkinfo           --------------------------
	.section	.note.nv.tkinfo,"",@"SHT_NOTE"
	.sectionflags	@"SHF_NOTE_NV_TKINFO"
	.tkinfo
        /*0018*/ 	.word	0x00000002
        /*0030*/ 	.string	""
        /*0030*/ 	.string	"ptxas"
        /*0030*/ 	.string	"Cuda compilation tools, release 13.0, V13.0.88"
        /*0030*/ 	.string	"Build cuda_13.0.r13.0/compiler.36424714_0"
        /*0030*/ 	.string	"-arch sm_90a -m 64 "



//--------------------- .note.nv.cuinfo           --------------------------
	.section	.note.nv.cuinfo,"",@"SHT_NOTE"
	.sectionflags	@"SHF_NOTE_NV_CUINFO"
        /*0018*/ 	.short	0x0002
        /*001a*/ 	.short	0x005a
        /*001c*/ 	.short	0x0082
	.zero		2


//--------------------- .nv.info                  --------------------------
	.section	.nv.info,"",@"SHT_CUDA_INFO"
	.align	4


	//----- nvinfo : EIATTR_REGCOUNT
	.align		4
        /*0000*/ 	.byte	0x04, 0x2f
        /*0002*/ 	.short	(.L_15 - .L_14)
	.align		4
.L_14:
        /*0004*/ 	.word	index@(_ZN7cutlass13device_kernelINS_4gemm6kernel13GemmUniversalIN4cute5tupleIJiiiiEEENS1_10collective13CollectiveMmaINS1_34MainloopSm90TmaGmmaWarpSpecializedILi2ENS5_IJNS4_1CILi2EEENSA_ILi1EEESC_EEENS1_35KernelTmaWarpSpecializedCooperativeEEENS5_IJNSA_ILi192EEENSA_ILi256EEENSA_ILi128EEEEEENS_10bfloat16_tENS5_IJlSC_lEEESK_SL_NS4_8TiledMMAINS4_8MMA_AtomIJNS4_4SM904GMMA28MMA_64x256x16_F32BF16BF16_SSILNSP_5MajorE0ELSR_0ELNSP_7ScaleInE1ELSS_1EEEEEENS4_6LayoutISD_NS5_IJSC_NSA_ILi0EEESW_EEEEENS5_IJNS4_10UnderscoreESZ_SZ_EEEEENS4_13SM90_TMA_LOADENS4_14ComposedLayoutINS4_7SwizzleILi3ELi4ELi3EEENS4_18smem_ptr_flag_bitsILi16EEENSV_INS5_IJNSA_ILi8EEENSA_ILi64EEEEEENS5_IJS19_SC_EEEEEEEvNS4_8identityENS4_23SM90_TMA_LOAD_MULTICASTES1D_vS1E_EENS_8epilogue10collective6detail29Sm90TmaWarpSpecializedAdapterINS1I_15DefaultEpilogueISK_SL_SL_NS1H_6thread17LinearCombinationISK_Li1EffLNS1M_9ScaleType4KindE0ELNS_15FloatRoundStyleE2ESK_EENS1_15EpilogueDefaultEEEEEvvEEEEvNT_6ParamsE)
        /*0008*/ 	.word	0x000000a8


	//----- nvinfo : EIATTR_FRAME_SIZE
	.align		4
.L_15:
        /*000c*/ 	.byte	0x04, 0x11
        /*000e*/ 	.short	(.L_17 - .L_16)
	.align		4
.L_16:
        /*0010*/ 	.word	index@(_ZN7cutlass13device_kernelINS_4gemm6kernel13GemmUniversalIN4cute5tupleIJiiiiEEENS1_10collective13CollectiveMmaINS1_34MainloopSm90TmaGmmaWarpSpecializedILi2ENS5_IJNS4_1CILi2EEENSA_ILi1EEESC_EEENS1_35KernelTmaWarpSpecializedCooperativeEEENS5_IJNSA_ILi192EEENSA_ILi256EEENSA_ILi128EEEEEENS_10bfloat16_tENS5_IJlSC_lEEESK_SL_NS4_8TiledMMAINS4_8MMA_AtomIJNS4_4SM904GMMA28MMA_64x256x16_F32BF16BF16_SSILNSP_5MajorE0ELSR_0ELNSP_7ScaleInE1ELSS_1EEEEEENS4_6LayoutISD_NS5_IJSC_NSA_ILi0EEESW_EEEEENS5_IJNS4_10UnderscoreESZ_SZ_EEEEENS4_13SM90_TMA_LOADENS4_14ComposedLayoutINS4_7SwizzleILi3ELi4ELi3EEENS4_18smem_ptr_flag_bitsILi16EEENSV_INS5_IJNSA_ILi8EEENSA_ILi64EEEEEENS5_IJS19_SC_EEEEEEEvNS4_8identityENS4_23SM90_TMA_LOAD_MULTICASTES1D_vS1E_EENS_8epilogue10collective6detail29Sm90TmaWarpSpecializedAdapterINS1I_15DefaultEpilogueISK_SL_SL_NS1H_6thread17LinearCombinationISK_Li1EffLNS1M_9ScaleType4KindE0ELNS_15FloatRoundStyleE2ESK_EENS1_15EpilogueDefaultEEEEEvvEEEEvNT_6ParamsE)
        /*0014*/ 	.word	0x00000d80


	//----- nvinfo : EIATTR_MIN_STACK_SIZE
	.align		4
.L_17:
        /*0018*/ 	.byte	0x04, 0x12
        /*001a*/ 	.short	(.L_19 - .L_18)
	.align		4
.L_18:
        /*001c*/ 	.word	index@(_ZN7cutlass13device_kernelINS_4gemm6kernel13GemmUniversalIN4cute5tupleIJiiiiEEENS1_10collective13CollectiveMmaINS1_34MainloopSm90TmaGmmaWarpSpecializedILi2ENS5_IJNS4_1CILi2EEENSA_ILi1EEESC_EEENS1_35KernelTmaWarpSpecializedCooperativeEEENS5_IJNSA_ILi192EEENSA_ILi256EEENSA_ILi128EEEEEENS_10bfloat16_tENS5_IJlSC_lEEESK_SL_NS4_8TiledMMAINS4_8MMA_AtomIJNS4_4SM904GMMA28MMA_64x256x16_F32BF16BF16_SSILNSP_5MajorE0ELSR_0ELNSP_7ScaleInE1ELSS_1EEEEEENS4_6LayoutISD_NS5_IJSC_NSA_ILi0EEESW_EEEEENS5_IJNS4_10UnderscoreESZ_SZ_EEEEENS4_13SM90_TMA_LOADENS4_14ComposedLayoutINS4_7SwizzleILi3ELi4ELi3EEENS4_18smem_ptr_flag_bitsILi16EEENSV_INS5_IJNSA_ILi8EEENSA_ILi64EEEEEENS5_IJS19_SC_EEEEEEEvNS4_8identityENS4_23SM90_TMA_LOAD_MULTICASTES1D_vS1E_EENS_8epilogue10collective6detail29Sm90TmaWarpSpecializedAdapterINS1I_15DefaultEpilogueISK_SL_SL_NS1H_6thread17LinearCombinationISK_Li1EffLNS1M_9ScaleType4KindE0ELNS_15FloatRoundStyleE2ESK_EENS1_15EpilogueDefaultEEEEEvvEEEEvNT_6ParamsE)
        /*0020*/ 	.word	0x00000d80
.L_19:


//--------------------- .nv.compat                --------------------------
	.section	.nv.compat,"",@"SHT_CUDA_COMPAT_INFO"
	.align	4
        /*0000*/ 	.byte	0x02, 0x09, 0x01, 0x00, 0x02, 0x02, 0x04, 0x00, 0x02, 0x05, 0x05, 0x00, 0x03, 0x07, 0x01, 0x01
        /*0010*/ 	.byte	0x02, 0x03, 0x01, 0x00, 0x02, 0x06, 0x01, 0x00, 0x04, 0x0b, 0x08, 0x00, 0x00, 0x00, 0x00, 0x00
        /*0020*/ 	.byte	0x00, 0x00, 0x00, 0x00


//--------------------- .nv.info._ZN7cutlass13device_kernelINS_4gemm6kernel13GemmUniversalIN4cute5tupleIJiiiiEEENS1_10collective13CollectiveMmaINS1_34MainloopSm90TmaGmmaWarpSpecializedILi2ENS5_IJNS4_1CILi2EEENSA_ILi1EEESC_EEENS1_35KernelTmaWarpSpecializedCooperativeEEENS5_IJNSA_ILi192EEENSA_ILi256EEENSA_ILi128EEEEEENS_10bfloat16_tENS5_IJlSC_lEEESK_SL_NS4_8TiledMMAINS4_8MMA_AtomIJNS4_4SM904GMMA28MMA_64x256x16_F32BF16BF16_SSILNSP_5MajorE0ELSR_0ELNSP_7ScaleInE1ELSS_1EEEEEENS4_6LayoutISD_NS5_IJSC_NSA_ILi0EEESW_EEEEENS5_IJNS4_10UnderscoreESZ_SZ_EEEEENS4_13SM90_TMA_LOADENS4_14ComposedLayoutINS4_7SwizzleILi3ELi4ELi3EEENS4_18smem_ptr_flag_bitsILi16EEENSV_INS5_IJNSA_ILi8EEENSA_ILi64EEEEEENS5_IJS19_SC_EEEEEEEvNS4_8identityENS4_23SM90_TMA_LOAD_MULTICASTES1D_vS1E_EENS_8epilogue10collective6detail29Sm90TmaWarpSpecializedAdapterINS1I_15DefaultEpilogueISK_SL_SL_NS1H_6thread17LinearCombinationISK_Li1EffLNS1M_9ScaleType4KindE0ELNS_15FloatRoundStyleE2ESK_EENS1_15EpilogueDefaultEEEEEvvEEEEvNT_6ParamsE --------------------------
	.section	.nv.info._ZN7cutlass13device_kernelINS_4gemm6kernel13GemmUniversalIN4cute5tupleIJiiiiEEENS1_10collective13CollectiveMmaINS1_34MainloopSm90TmaGmmaWarpSpecializedILi2ENS5_IJNS4_1CILi2EEENSA_ILi1EEESC_EEENS1_35KernelTmaWarpSpecializedCooperativeEEENS5_IJNSA_ILi192EEENSA_ILi256EEENSA_ILi128EEEEEENS_10bfloat16_tENS5_IJlSC_lEEESK_SL_NS4_8TiledMMAINS4_8MMA_AtomIJNS4_4SM904GMMA28MMA_64x256x16_F32BF16BF16_SSILNSP_5MajorE0ELSR_0ELNSP_7ScaleInE1ELSS_1EEEEEENS4_6LayoutISD_NS5_IJSC_NSA_ILi0EEESW_EEEEENS5_IJNS4_10UnderscoreESZ_SZ_EEEEENS4_13SM90_TMA_LOADENS4_14ComposedLayoutINS4_7SwizzleILi3ELi4ELi3EEENS4_18smem_ptr_flag_bitsILi16EEENSV_INS5_IJNSA_ILi8EEENSA_ILi64EEEEEENS5_IJS19_SC_EEEEEEEvNS4_8identityENS4_23SM90_TMA_LOAD_MULTICASTES1D_vS1E_EENS_8epilogue10collective6detail29Sm90TmaWarpSpecializedAdapterINS1I_15DefaultEpilogueISK_SL_SL_NS1H_6thread17LinearCombinationISK_Li1EffLNS1M_9ScaleType4KindE0ELNS_15FloatRoundStyleE2ESK_EENS1_15EpilogueDefaultEEEEEvvEEEEvNT_6ParamsE,"",@"SHT_CUDA_INFO"
	.sectionflags	@""
	.align	4


	//----- nvinfo : EIATTR_CUDA_API_VERSION
	.align		4
        /*0000*/ 	.byte	0x04, 0x37
        /*0002*/ 	.short	(.L_21 - .L_20)
.L_20:
        /*0004*/ 	.word	0x00000082


	//----- nvinfo : EIATTR_KPARAM_INFO
	.align		4
.L_21:
        /*0008*/ 	.byte	0x04, 0x17
        /*000a*/ 	.short	(.L_23 - .L_22)
.L_22:
        /*000c*/ 	.word	0x00000000
        /*0010*/ 	.short	0x0000
        /*0012*/ 	.short	0x0070
        /*0014*/ 	.byte	0x00, 0xf0, 0x01, 0x10


	//----- nvinfo : EIATTR_SPARSE_MMA_MASK
	.align		4
.L_23:
        /*0018*/ 	.byte	0x03, 0x50
        /*001a*/ 	.short	0x0000


	//----- nvinfo : EIATTR_MAXREG_COUNT
	.align		4
        /*001c*/ 	.byte	0x03, 0x1b
        /*001e*/ 	.short	0x00a8


	//----- nvinfo : EIATTR_NUM_BARRIERS
	.align		4
        /*0020*/ 	.byte	0x02, 0x4c
        /*0022*/ 	.byte	0x01
	.zero		1


	//----- nvinfo : EIATTR_EXTERNS
	.align		4
        /*0024*/ 	.byte	0x04, 0x0f
        /*0026*/ 	.short	(.L_25 - .L_24)


	//   ....[0]....
	.align		4
.L_24:
        /*0028*/ 	.word	index@(__assertfail)


	//----- nvinfo : EIATTR_ANNOTATIONS
	.align		4
.L_25:
        /*002c*/ 	.byte	0x04, 0x55
        /*002e*/ 	.short	(.L_27 - .L_26)


	//   ....[0]....
.L_26:
        /*0030*/ 	.word	0x00000001
        /*0034*/ 	.byte	0xd0, 0x08, 0x00, 0x00, 0x01, 0x00, 0x00, 0x00, 0xe0, 0x08, 0x00, 0x00, 0x01, 0x00, 0x00, 0x00
        /* <DEDUP_REMOVED lines=1469> */
        /*5c14*/ 	.byte	0xf0, 0x31, 0x02, 0x00, 0x01, 0x00, 0x00, 0x00, 0x10, 0x32, 0x02, 0x00


	//----- nvinfo : EIATTR_MERCURY_ISA_VERSION
	.align		4
.L_27:
        /*5c20*/ 	.byte	0x03, 0x5f
        /*5c22*/ 	.short	0x0101


	//----- nvinfo : EIATTR_INT_WARP_WIDE_INSTR_OFFSETS
	.align		4
        /*5c24*/ 	.byte	0x04, 0x31
        /*5c26*/ 	.short	(.L_29 - .L_28)


	//   ....[0]....
.L_28:
        /*5c28*/ 	.word	0x00000520


	//   ....[1]....
        /*5c2c*/ 	.word	0x00000540


	//   ....[2]....
        /*5c30*/ 	.word	0x000006b0


	//   ....[3]....
        /*5c34*/ 	.word	0x00011440


	//----- nvinfo : EIATTR_COOP_GROUP_MASK_REGIDS
	.align		4
.L_29:
        /*5c38*/ 	.byte	0x04, 0x29
        /*5c3a*/ 	.short	(.L_31 - .L_30)


	//   ....[0]....
.L_30:
        /*5c3c*/ 	.word	0xffffffff


	//   ....[1]....
        /*5c40*/ 	.word	0xffffffff


	//   ....[2]....
        /*5c44*/ 	.word	0xffffffff


	//   ....[3]....
        /*5c48*/ 	.word	0xffffffff


	//   ....[4]....
        /*5c4c*/ 	.word	0xffffffff


	//   ....[5]....
        /*5c50*/ 	.word	0xffffffff


	//----- nvinfo : EIATTR_COOP_GROUP_INSTR_OFFSETS
	.align		4
.L_31:
        /*5c54*/ 	.byte	0x04, 0x28
        /*5c56*/ 	.short	(.L_33 - .L_32)


	//   ....[0]....
.L_32:
        /*5c58*/ 	.word	0x00000070


	//   ....[1]....
        /*5c5c*/ 	.word	0x00000080


	//   ....[2]....
        /*5c60*/ 	.word	0x000001a0


	//   ....[3]....
        /*5c64*/ 	.word	0x00000380


	//   ....[4]....
        /*5c68*/ 	.word	0x000007e0


	//   ....[5]....
        /*5c6c*/ 	.word	0x00001280


	//----- nvinfo : EIATTR_REG_RECONFIG
	.align		4
.L_33:
        /*5c70*/ 	.byte	0x01, 0x54
	.zero		2


	//----- nvinfo : EIATTR_SYSCALL_OFFSETS
	.align		4
        /*5c74*/ 	.byte	0x04, 0x46
        /*5c76*/ 	.short	(.L_35 - .L_34)


	//   ....[0]....
.L_34:
        /*5c78*/ 	.word	0x00001430


	//----- nvinfo : EIATTR_MBARRIER_INSTR_OFFSETS
	.align		4
.L_35:
        /*5c7c*/ 	.byte	0x04, 0x39
        /*5c7e*/ 	.short	(.L_37 - .L_36)


	//   ....[0]....
.L_36:
        /*5c80*/ 	.word	0x00000320
        /*5c84*/ 	.word	0x000000ff
        /*5c88*/ 	.word	0x00000000
        /*5c8c*/ 	.short	0x0100
        /*5c8e*/ 	.byte	0x09
	.zero		1


	//   ....[1]....
        /*5c90*/ 	.word	0x00000330
        /*5c94*/ 	.word	0x000000ff
        /*5c98*/ 	.word	0x00000010
        /*5c9c*/ 	.short	0x0100
        /*5c9e*/ 	.byte	0x09
	.zero		1


	//   ....[2]....
        /*5ca0*/ 	.word	0x00000340
        /*5ca4*/ 	.word	0x000000ff
        /*5ca8*/ 	.word	0x00000008
        /*5cac*/ 	.short	0x0100
        /*5cae*/ 	.byte	0x09
	.zero		1


	//   ....[3]....
        /*5cb0*/ 	.word	0x00000350
        /*5cb4*/ 	.word	0x000000ff
        /*5cb8*/ 	.word	0x00000018
        /*5cbc*/ 	.short	0x0100
        /*5cbe*/ 	.byte	0x09
	.zero		1


	//   ....[4]....
        /*5cc0*/ 	.word	0x00000720
        /*5cc4*/ 	.word	0x000000ff
        /*5cc8*/ 	.word	0x00000030
        /*5ccc*/ 	.short	0x0100
        /*5cce*/ 	.byte	0x06
	.zero		1


	//   ....[5]....
        /*5cd0*/ 	.word	0x00000790
        /*5cd4*/ 	.word	0x000000ff
        /*5cd8*/ 	.word	0x00000038
        /*5cdc*/ 	.short	0x0100
        /*5cde*/ 	.byte	0x06
	.zero		1


	//   ....[6]....
        /*5ce0*/ 	.word	0x00001510
        /*5ce4*/ 	.word	0x00000004
        /*5ce8*/ 	.word	0x00000000
        /*5cec*/ 	.short	0x010a
        /*5cee*/ 	.byte	0x3f
	.zero		1


	//   ....[7]....
        /*5cf0*/ 	.word	0x00001550
        /*5cf4*/ 	.word	0x00000004
        /*5cf8*/ 	.word	0x00000000
        /*5cfc*/ 	.short	0x010a
        /*5cfe*/ 	.byte	0x3f
	.zero		1


	//   ....[8]....
        /*5d00*/ 	.word	0x00008ea0
        /*5d04*/ 	.word	0x00000003
        /*5d08*/ 	.word	0x00000000
        /*5d0c*/ 	.short	0x010a
        /*5d0e*/ 	.byte	0x3f
	.zero		1


	//   ....[9]....
        /*5d10*/ 	.word	0x00008ee0
        /*5d14*/ 	.word	0x00000003
        /*5d18*/ 	.word	0x00000000
        /*5d1c*/ 	.short	0x010a
        /*5d1e*/ 	.byte	0x3f
	.zero		1


	//   ....[10]....
        /*5d20*/ 	.word	0x000112c0
        /*5d24*/ 	.word	0x00000003
        /*5d28*/ 	.word	0x00000000
        /*5d2c*/ 	.short	0x0101
        /*5d2e*/ 	.byte	0x3f
	.zero		1


	//   ....[11]....
        /*5d30*/ 	.word	0x000114d0
        /*5d34*/ 	.word	0x00000000
        /*5d38*/ 	.word	0x00000000
        /*5d3c*/ 	.short	0x0101
        /*5d3e*/ 	.byte	0x3f
	.zero		1


	//   ....[12]....
        /*5d40*/ 	.word	0x00022cd0
        /*5d44*/ 	.word	0x00000011
        /*5d48*/ 	.word	0x00000010
        /*5d4c*/ 	.short	0x010a
        /*5d4e*/ 	.byte	0x3f
	.zero		1


	//   ....[13]....
        /*5d50*/ 	.word	0x00023160
        /*5d54*/ 	.word	0x00000003
        /*5d58*/ 	.word	0x00000038
        /*5d5c*/ 	.short	0x0101
        /*5d5e*/ 	.byte	0x3f
	.zero		1


	//   ....[14]....
        /*5d60*/ 	.word	0x000238f0
        /*5d64*/ 	.word	0x00000005
        /*5d68*/ 	.word	0x00000000
        /*5d6c*/ 	.short	0x010a
        /*5d6e*/ 	.byte	0x3f
	.zero		1


	//   ....[15]....
        /*5d70*/ 	.word	0x00023970
        /*5d74*/ 	.word	0x00000003
        /*5d78*/ 	.word	0x00000000
        /*5d7c*/ 	.short	0x010a
        /*5d7e*/ 	.byte	0x3f
	.zero		1


	//   ....[16]....
        /*5d80*/ 	.word	0x000239d0
        /*5d84*/ 	.word	0x00000004
        /*5d88*/ 	.word	0x00000000
        /*5d8c*/ 	.short	0x010a
        /*5d8e*/ 	.byte	0x3f
	.zero		1


	//   ....[17]....
        /*5d90*/ 	.word	0x00023a20
        /*5d94*/ 	.word	0x00000003
        /*5d98*/ 	.word	0x00000000
        /*5d9c*/ 	.short	0x010a
        /*5d9e*/ 	.byte	0x3f
	.zero		1


	//   ....[18]....
        /*5da0*/ 	.word	0x00023af0
        /*5da4*/ 	.word	0x00000011
        /*5da8*/ 	.word	0x00000010
        /*5dac*/ 	.short	0x010a
        /*5dae*/ 	.byte	0x3f
	.zero		1


	//   ....[19]....
        /*5db0*/ 	.word	0x00023bc0
        /*5db4*/ 	.word	0x00000005
        /*5db8*/ 	.word	0x00000000
        /*5dbc*/ 	.short	0x010a
        /*5dbe*/ 	.byte	0x3f
	.zero		1


	//----- nvinfo : EIATTR_NUM_MBARRIERS
	.align		4
.L_37:
        /*5dc0*/ 	.byte	0x03, 0x38
        /*5dc2*/ 	.short	0x0006


	//----- nvinfo : EIATTR_EXIT_INSTR_OFFSETS
	.align		4
        /*5dc4*/ 	.byte	0x04, 0x1c
        /*5dc6*/ 	.short	(.L_39 - .L_38)


	//   ....[0]....
.L_38:
        /*5dc8*/ 	.word	0x00000970


	//   ....[1]....
        /*5dcc*/ 	.word	0x000011a0


	//   ....[2]....
        /*5dd0*/ 	.word	0x00022390


	//   ....[3]....
        /*5dd4*/ 	.word	0x00022940


	//   ....[4]....
        /*5dd8*/ 	.word	0x000239c0


	//----- nvinfo : EIATTR_MAX_THREADS
	.align		4
.L_39:
        /*5ddc*/ 	.byte	0x04, 0x05
        /*5dde*/ 	.short	(.L_41 - .L_40)
.L_40:
        /*5de0*/ 	.word	0x00000180
        /*5de4*/ 	.word	0x00000001
        /*5de8*/ 	.word	0x00000001


	//----- nvinfo : EIATTR_CRS_STACK_SIZE
	.align		4
.L_41:
        /*5dec*/ 	.byte	0x04, 0x1e
        /*5dee*/ 	.short	(.L_43 - .L_42)
.L_42:
        /*5df0*/ 	.word	0x00000000


	//----- nvinfo : EIATTR_CBANK_PARAM_SIZE
	.align		4
.L_43:
        /*5df4*/ 	.byte	0x03, 0x19
        /*5df6*/ 	.short	0x0470


	//----- nvinfo : EIATTR_PARAM_CBANK
	.align		4
        /*5df8*/ 	.byte	0x04, 0x0a
        /*5dfa*/ 	.short	(.L_45 - .L_44)
	.align		4
.L_44:
        /*5dfc*/ 	.word	index@(.nv.constant0._ZN7cutlass13device_kernelINS_4gemm6kernel13GemmUniversalIN4cute5tupleIJiiiiEEENS1_10collective13CollectiveMmaINS1_34MainloopSm90TmaGmmaWarpSpecializedILi2ENS5_IJNS4_1CILi2EEENSA_ILi1EEESC_EEENS1_35KernelTmaWarpSpecializedCooperativeEEENS5_IJNSA_ILi192EEENSA_ILi256EEENSA_ILi128EEEEEENS_10bfloat16_tENS5_IJlSC_lEEESK_SL_NS4_8TiledMMAINS4_8MMA_AtomIJNS4_4SM904GMMA28MMA_64x256x16_F32BF16BF16_SSILNSP_5MajorE0ELSR_0ELNSP_7ScaleInE1ELSS_1EEEEEENS4_6LayoutISD_NS5_IJSC_NSA_ILi0EEESW_EEEEENS5_IJNS4_10UnderscoreESZ_SZ_EEEEENS4_13SM90_TMA_LOADENS4_14ComposedLayoutINS4_7SwizzleILi3ELi4ELi3EEENS4_18smem_ptr_flag_bitsILi16EEENSV_INS5_IJNSA_ILi8EEENSA_ILi64EEEEEENS5_IJS19_SC_EEEEEEEvNS4_8identityENS4_23SM90_TMA_LOAD_MULTICASTES1D_vS1E_EENS_8epilogue10collective6detail29Sm90TmaWarpSpecializedAdapterINS1I_15DefaultEpilogueISK_SL_SL_NS1H_6thread17LinearCombinationISK_Li1EffLNS1M_9ScaleType4KindE0ELNS_15FloatRoundStyleE2ESK_EENS1_15EpilogueDefaultEEEEEvvEEEEvNT_6ParamsE)
        /*5e00*/ 	.short	0x0210
        /*5e02*/ 	.short	0x0470


	//----- nvinfo : EIATTR_SW_WAR
	.align		4
.L_45:
        /*5e04*/ 	.byte	0x04, 0x36
        /*5e06*/ 	.short	(.L_47 - .L_46)
.L_46:
        /*5e08*/ 	.word	0x00000008
.L_47:


//--------------------- .nv.callgraph             --------------------------
	.section	.nv.callgraph,"",@"SHT_CUDA_CALLGRAPH"
	.align	4
	.sectionentsize	8
	.align		4
        /*0000*/ 	.word	0x00000000
	.align		4
        /*0004*/ 	.word	0xffffffff
	.align		4
        /*0008*/ 	.word	index@(_ZN7cutlass13device_kernelINS_4gemm6kernel13GemmUniversalIN4cute5tupleIJiiiiEEENS1_10collective13CollectiveMmaINS1_34MainloopSm90TmaGmmaWarpSpecializedILi2ENS5_IJNS4_1CILi2EEENSA_ILi1EEESC_EEENS1_35KernelTmaWarpSpecializedCooperativeEEENS5_IJNSA_ILi192EEENSA_ILi256EEENSA_ILi128EEEEEENS_10bfloat16_tENS5_IJlSC_lEEESK_SL_NS4_8TiledMMAINS4_8MMA_AtomIJNS4_4SM904GMMA28MMA_64x256x16_F32BF16BF16_SSILNSP_5MajorE0ELSR_0ELNSP_7ScaleInE1ELSS_1EEEEEENS4_6LayoutISD_NS5_IJSC_NSA_ILi0EEESW_EEEEENS5_IJNS4_10UnderscoreESZ_SZ_EEEEENS4_13SM90_TMA_LOADENS4_14ComposedLayoutINS4_7SwizzleILi3ELi4ELi3EEENS4_18smem_ptr_flag_bitsILi16EEENSV_INS5_IJNSA_ILi8EEENSA_ILi64EEEEEENS5_IJS19_SC_EEEEEEEvNS4_8identityENS4_23SM90_TMA_LOAD_MULTICASTES1D_vS1E_EENS_8epilogue10collective6detail29Sm90TmaWarpSpecializedAdapterINS1I_15DefaultEpilogueISK_SL_SL_NS1H_6thread17LinearCombinationISK_Li1EffLNS1M_9ScaleType4KindE0ELNS_15FloatRoundStyleE2ESK_EENS1_15EpilogueDefaultEEEEEvvEEEEvNT_6ParamsE)
	.align		4
        /*000c*/ 	.word	index@(__assertfail)
	.align		4
        /*0010*/ 	.word	0x00000000
	.align		4
        /*0014*/ 	.word	0xfffffffe
	.align		4
        /*0018*/ 	.word	0x00000000
	.align		4
        /*001c*/ 	.word	0xfffffffd
	.align		4
        /*0020*/ 	.word	0x00000000
	.align		4
        /*0024*/ 	.word	0xfffffffc


//--------------------- .nv.constant4             --------------------------
	.section	.nv.constant4,"a",@progbits
	.align	8
	.align		8
.nv.constant4:
        /*0000*/ 	.dword	__assertfail
	.align		8
        /*0008*/ 	.dword	__unnamed_1
	.align		8
        /*0010*/ 	.dword	_ZN39_INTERNAL_749d39be_4_k_cu_aa54c0ee_61424cuda3std3__45__cpo5beginE
	.align		8
        /*0018*/ 	.dword	_ZN39_INTERNAL_749d39be_4_k_cu_aa54c0ee_61424cuda3std3__45__cpo3endE
	.align		8
        /*0020*/ 	.dword	_ZN39_INTERNAL_749d39be_4_k_cu_aa54c0ee_61424cuda3std3__45__cpo6cbeginE
	.align		8
        /*0028*/ 	.dword	_ZN39_INTERNAL_749d39be_4_k_cu_aa54c0ee_61424cuda3std3__45__cpo4cendE
	.align		8
        /*0030*/ 	.dword	_ZN39_INTERNAL_749d39be_4_k_cu_aa54c0ee_61424cuda3std3__441_GLOBAL__N__749d39be_4_k_cu_aa54c0ee_61426ignoreE
	.align		8
        /*0038*/ 	.dword	_ZN39_INTERNAL_749d39be_4_k_cu_aa54c0ee_61424cuda3std3__419piecewise_constructE
	.align		8
        /*0040*/ 	.dword	_ZN39_INTERNAL_749d39be_4_k_cu_aa54c0ee_61424cuda3std3__48in_placeE
	.align		8
        /*0048*/ 	.dword	_ZN39_INTERNAL_749d39be_4_k_cu_aa54c0ee_61424cuda3std6ranges3__45__cpo4swapE
	.align		8
        /*0050*/ 	.dword	_ZN39_INTERNAL_749d39be_4_k_cu_aa54c0ee_61424cuda3std6ranges3__45__cpo9iter_moveE
	.align		8
        /*0058*/ 	.dword	_ZN39_INTERNAL_749d39be_4_k_cu_aa54c0ee_61424cute7productE
	.align		8
        /*0060*/ 	.dword	_ZN39_INTERNAL_749d39be_4_k_cu_aa54c0ee_61424cute1_E
	.align		8
        /*0068*/ 	.dword	$str$22
	.align		8
        /*0070*/ 	.dword	$str$23


//--------------------- .text._ZN7cutlass13device_kernelINS_4gemm6kernel13GemmUniversalIN4cute5tupleIJiiiiEEENS1_10collective13CollectiveMmaINS1_34MainloopSm90TmaGmmaWarpSpecializedILi2ENS5_IJNS4_1CILi2EEENSA_ILi1EEESC_EEENS1_35KernelTmaWarpSpecializedCooperativeEEENS5_IJNSA_ILi192EEENSA_ILi256EEENSA_ILi128EEEEEENS_10bfloat16_tENS5_IJlSC_lEEESK_SL_NS4_8TiledMMAINS4_8MMA_AtomIJNS4_4SM904GMMA28MMA_64x256x16_F32BF16BF16_SSILNSP_5MajorE0ELSR_0ELNSP_7ScaleInE1ELSS_1EEEEEENS4_6LayoutISD_NS5_IJSC_NSA_ILi0EEESW_EEEEENS5_IJNS4_10UnderscoreESZ_SZ_EEEEENS4_13SM90_TMA_LOADENS4_14ComposedLayoutINS4_7SwizzleILi3ELi4ELi3EEENS4_18smem_ptr_flag_bitsILi16EEENSV_INS5_IJNSA_ILi8EEENSA_ILi64EEEEEENS5_IJS19_SC_EEEEEEEvNS4_8identityENS4_23SM90_TMA_LOAD_MULTICASTES1D_vS1E_EENS_8epilogue10collective6detail29Sm90TmaWarpSpecializedAdapterINS1I_15DefaultEpilogueISK_SL_SL_NS1H_6thread17LinearCombinationISK_Li1EffLNS1M_9ScaleType4KindE0ELNS_15FloatRoundStyleE2ESK_EENS1_15EpilogueDefaultEEEEEvvEEEEvNT_6ParamsE --------------------------
	.section	.text._ZN7cutlass13device_kernelINS_4gemm6kernel13GemmUniversalIN4cute5tupleIJiiiiEEENS1_10collective13CollectiveMmaINS1_34MainloopSm90TmaGmmaWarpSpecializedILi2ENS5_IJNS4_1CILi2EEENSA_ILi1EEESC_EEENS1_35KernelTmaWarpSpecializedCooperativeEEENS5_IJNSA_ILi192EEENSA_ILi256EEENSA_ILi128EEEEEENS_10bfloat16_tENS5_IJlSC_lEEESK_SL_NS4_8TiledMMAINS4_8MMA_AtomIJNS4_4SM904GMMA28MMA_64x256x16_F32BF16BF16_SSILNSP_5MajorE0ELSR_0ELNSP_7ScaleInE1ELSS_1EEEEEENS4_6LayoutISD_NS5_IJSC_NSA_ILi0EEESW_EEEEENS5_IJNS4_10UnderscoreESZ_SZ_EEEEENS4_13SM90_TMA_LOADENS4_14ComposedLayoutINS4_7SwizzleILi3ELi4ELi3EEENS4_18smem_ptr_flag_bitsILi16EEENSV_INS5_IJNSA_ILi8EEENSA_ILi64EEEEEENS5_IJS19_SC_EEEEEEEvNS4_8identityENS4_23SM90_TMA_LOAD_MULTICASTES1D_vS1E_EENS_8epilogue10collective6detail29Sm90TmaWarpSpecializedAdapterINS1I_15DefaultEpilogueISK_SL_SL_NS1H_6thread17LinearCombinationISK_Li1EffLNS1M_9ScaleType4KindE0ELNS_15FloatRoundStyleE2ESK_EENS1_15EpilogueDefaultEEEEEvvEEEEvNT_6ParamsE,"ax",@progbits
	.align	128
.text._ZN7cutlass13device_kernelINS_4gemm6kernel13GemmUniversalIN4cute5tupleIJiiiiEEENS1_10collective13CollectiveMmaINS1_34MainloopSm90TmaGmmaWarpSpecializedILi2ENS5_IJNS4_1CILi2EEENSA_ILi1EEESC_EEENS1_35KernelTmaWarpSpecializedCooperativeEEENS5_IJNSA_ILi192EEENSA_ILi256EEENSA_ILi128EEEEEENS_10bfloat16_tENS5_IJlSC_lEEESK_SL_NS4_8TiledMMAINS4_8MMA_AtomIJNS4_4SM904GMMA28MMA_64x256x16_F32BF16BF16_SSILNSP_5MajorE0ELSR_0ELNSP_7ScaleInE1ELSS_1EEEEEENS4_6LayoutISD_NS5_IJSC_NSA_ILi0EEESW_EEEEENS5_IJNS4_10UnderscoreESZ_SZ_EEEEENS4_13SM90_TMA_LOADENS4_14ComposedLayoutINS4_7SwizzleILi3ELi4ELi3EEENS4_18smem_ptr_flag_bitsILi16EEENSV_INS5_IJNSA_ILi8EEENSA_ILi64EEEEEENS5_IJS19_SC_EEEEEEEvNS4_8identityENS4_23SM90_TMA_LOAD_MULTICASTES1D_vS1E_EENS_8epilogue10collective6detail29Sm90TmaWarpSpecializedAdapterINS1I_15DefaultEpilogueISK_SL_SL_NS1H_6thread17LinearCombinationISK_Li1EffLNS1M_9ScaleType4KindE0ELNS_15FloatRoundStyleE2ESK_EENS1_15EpilogueDefaultEEEEEvvEEEEvNT_6ParamsE:
        .type           _ZN7cutlass13device_kernelINS_4gemm6kernel13GemmUniversalIN4cute5tupleIJiiiiEEENS1_10collective13CollectiveMmaINS1_34MainloopSm90TmaGmmaWarpSpecializedILi2ENS5_IJNS4_1CILi2EEENSA_ILi1EEESC_EEENS1_35KernelTmaWarpSpecializedCooperativeEEENS5_IJNSA_ILi192EEENSA_ILi256EEENSA_ILi128EEEEEENS_10bfloat16_tENS5_IJlSC_lEEESK_SL_NS4_8TiledMMAINS4_8MMA_AtomIJNS4_4SM904GMMA28MMA_64x256x16_F32BF16BF16_SSILNSP_5MajorE0ELSR_0ELNSP_7ScaleInE1ELSS_1EEEEEENS4_6LayoutISD_NS5_IJSC_NSA_ILi0EEESW_EEEEENS5_IJNS4_10UnderscoreESZ_SZ_EEEEENS4_13SM90_TMA_LOADENS4_14ComposedLayoutINS4_7SwizzleILi3ELi4ELi3EEENS4_18smem_ptr_flag_bitsILi16EEENSV_INS5_IJNSA_ILi8EEENSA_ILi64EEEEEENS5_IJS19_SC_EEEEEEEvNS4_8identityENS4_23SM90_TMA_LOAD_MULTICASTES1D_vS1E_EENS_8epilogue10collective6detail29Sm90TmaWarpSpecializedAdapterINS1I_15DefaultEpilogueISK_SL_SL_NS1H_6thread17LinearCombinationISK_Li1EffLNS1M_9ScaleType4KindE0ELNS_15FloatRoundStyleE2ESK_EENS1_15EpilogueDefaultEEEEEvvEEEEvNT_6ParamsE,@function
        .size           _ZN7cutlass13device_kernelINS_4gemm6kernel13GemmUniversalIN4cute5tupleIJiiiiEEENS1_10collective13CollectiveMmaINS1_34MainloopSm90TmaGmmaWarpSpecializedILi2ENS5_IJNS4_1CILi2EEENSA_ILi1EEESC_EEENS1_35KernelTmaWarpSpecializedCooperativeEEENS5_IJNSA_ILi192EEENSA_ILi256EEENSA_ILi128EEEEEENS_10bfloat16_tENS5_IJlSC_lEEESK_SL_NS4_8TiledMMAINS4_8MMA_AtomIJNS4_4SM904GMMA28MMA_64x256x16_F32BF16BF16_SSILNSP_5MajorE0ELSR_0ELNSP_7ScaleInE1ELSS_1EEEEEENS4_6LayoutISD_NS5_IJSC_NSA_ILi0EEESW_EEEEENS5_IJNS4_10UnderscoreESZ_SZ_EEEEENS4_13SM90_TMA_LOADENS4_14ComposedLayoutINS4_7SwizzleILi3ELi4ELi3EEENS4_18smem_ptr_flag_bitsILi16EEENSV_INS5_IJNSA_ILi8EEENSA_ILi64EEEEEENS5_IJS19_SC_EEEEEEEvNS4_8identityENS4_23SM90_TMA_LOAD_MULTICASTES1D_vS1E_EENS_8epilogue10collective6detail29Sm90TmaWarpSpecializedAdapterINS1I_15DefaultEpilogueISK_SL_SL_NS1H_6thread17LinearCombinationISK_Li1EffLNS1M_9ScaleType4KindE0ELNS_15FloatRoundStyleE2ESK_EENS1_15EpilogueDefaultEEEEEvvEEEEvNT_6ParamsE,(.L_x_575 - _ZN7cutlass13device_kernelINS_4gemm6kernel13GemmUniversalIN4cute5tupleIJiiiiEEENS1_10collective13CollectiveMmaINS1_34MainloopSm90TmaGmmaWarpSpecializedILi2ENS5_IJNS4_1CILi2EEENSA_ILi1EEESC_EEENS1_35KernelTmaWarpSpecializedCooperativeEEENS5_IJNSA_ILi192EEENSA_ILi256EEENSA_ILi128EEEEEENS_10bfloat16_tENS5_IJlSC_lEEESK_SL_NS4_8TiledMMAINS4_8MMA_AtomIJNS4_4SM904GMMA28MMA_64x256x16_F32BF16BF16_SSILNSP_5MajorE0ELSR_0ELNSP_7ScaleInE1ELSS_1EEEEEENS4_6LayoutISD_NS5_IJSC_NSA_ILi0EEESW_EEEEENS5_IJNS4_10UnderscoreESZ_SZ_EEEEENS4_13SM90_TMA_LOADENS4_14ComposedLayoutINS4_7SwizzleILi3ELi4ELi3EEENS4_18smem_ptr_flag_bitsILi16EEENSV_INS5_IJNSA_ILi8EEENSA_ILi64EEEEEENS5_IJS19_SC_EEEEEEEvNS4_8identityENS4_23SM90_TMA_LOAD_MULTICASTES1D_vS1E_EENS_8epilogue10collective6detail29Sm90TmaWarpSpecializedAdapterINS1I_15DefaultEpilogueISK_SL_SL_NS1H_6thread17LinearCombinationISK_Li1EffLNS1M_9ScaleType4KindE0ELNS_15FloatRoundStyleE2ESK_EENS1_15EpilogueDefaultEEEEEvvEEEEvNT_6ParamsE)
        .other          _ZN7cutlass13device_kernelINS_4gemm6kernel13GemmUniversalIN4cute5tupleIJiiiiEEENS1_10collective13CollectiveMmaINS1_34MainloopSm90TmaGmmaWarpSpecializedILi2ENS5_IJNS4_1CILi2EEENSA_ILi1EEESC_EEENS1_35KernelTmaWarpSpecializedCooperativeEEENS5_IJNSA_ILi192EEENSA_ILi256EEENSA_ILi128EEEEEENS_10bfloat16_tENS5_IJlSC_lEEESK_SL_NS4_8TiledMMAINS4_8MMA_AtomIJNS4_4SM904GMMA28MMA_64x256x16_F32BF16BF16_SSILNSP_5MajorE0ELSR_0ELNSP_7ScaleInE1ELSS_1EEEEEENS4_6LayoutISD_NS5_IJSC_NSA_ILi0EEESW_EEEEENS5_IJNS4_10UnderscoreESZ_SZ_EEEEENS4_13SM90_TMA_LOADENS4_14ComposedLayoutINS4_7SwizzleILi3ELi4ELi3EEENS4_18smem_ptr_flag_bitsILi16EEENSV_INS5_IJNSA_ILi8EEENSA_ILi64EEEEEENS5_IJS19_SC_EEEEEEEvNS4_8identityENS4_23SM90_TMA_LOAD_MULTICASTES1D_vS1E_EENS_8epilogue10collective6detail29Sm90TmaWarpSpecializedAdapterINS1I_15DefaultEpilogueISK_SL_SL_NS1H_6thread17LinearCombinationISK_Li1EffLNS1M_9ScaleType4KindE0ELNS_15FloatRoundStyleE2ESK_EENS1_15EpilogueDefaultEEEEEvvEEEEvNT_6ParamsE,@"STO_CUDA_ENTRY STV_DEFAULT"
_ZN7cutlass13device_kernelINS_4gemm6kernel13GemmUniversalIN4cute5tupleIJiiiiEEENS1_10collective13CollectiveMmaINS1_34MainloopSm90TmaGmmaWarpSpecializedILi2ENS5_IJNS4_1CILi2EEENSA_ILi1EEESC_EEENS1_35KernelTmaWarpSpecializedCooperativeEEENS5_IJNSA_ILi192EEENSA_ILi256EEENSA_ILi128EEEEEENS_10bfloat16_tENS5_IJlSC_lEEESK_SL_NS4_8TiledMMAINS4_8MMA_AtomIJNS4_4SM904GMMA28MMA_64x256x16_F32BF16BF16_SSILNSP_5MajorE0ELSR_0ELNSP_7ScaleInE1ELSS_1EEEEEENS4_6LayoutISD_NS5_IJSC_NSA_ILi0EEESW_EEEEENS5_IJNS4_10UnderscoreESZ_SZ_EEEEENS4_13SM90_TMA_LOADENS4_14ComposedLayoutINS4_7SwizzleILi3ELi4ELi3EEENS4_18smem_ptr_flag_bitsILi16EEENSV_INS5_IJNSA_ILi8EEENSA_ILi64EEEEEENS5_IJS19_SC_EEEEEEEvNS4_8identityENS4_23SM90_TMA_LOAD_MULTICASTES1D_vS1E_EENS_8epilogue10collective6detail29Sm90TmaWarpSpecializedAdapterINS1I_15DefaultEpilogueISK_SL_SL_NS1H_6thread17LinearCombinationISK_Li1EffLNS1M_9ScaleType4KindE0ELNS_15FloatRoundStyleE2ESK_EENS1_15EpilogueDefaultEEEEEvvEEEEvNT_6ParamsE:
[----:B------:R-:W0:Y:S02]  /*0000*/  LDC R1, c[0x0][0x28] ;  /* 0x00000a00ff017b82 */ /* 0x000e240000000800 */
[----:B0-----:R-:W-:Y:S01]  /*0010*/  VIADD R1, R1, 0xfffff280 ;  /* 0xfffff28001017836 */ /* 0x001fe20000000000 */
[----:B------:R-:W0:Y:S01]  /*0020*/  S2R R4, SR_TID.X ;  /* 0x0000000000047919 */ /* 0x000e220000002100 */
[----:B------:R-:W-:Y:S01]  /*0030*/  ELECT P0, URZ, PT ;  /* 0x00000000003f782f */ /* 0x000fe20003800000 */
[----:B------:R-:W-:Y:S01]  /*0040*/  BSSY B0, `(.L_x_0) ;  /* 0x0000015000007945 */ /* 0x000fe20003800000 */
[--C-:B0-----:R-:W-:Y:S02]  /*0050*/  SHF.R.U32.HI R0, RZ, 0x5, R4.reuse ;  /* 0x00000005ff007819 */ /* 0x101fe40000011604 */
[----:B------:R-:W-:-:S03]  /*0060*/  SHF.R.U32.HI R2, RZ, 0x7, R4 ;  /* 0x00000007ff027819 */ /* 0x000fc60000011604 */
[----:B------:R-:W0:Y:S04]  /*0070*/  SHFL.IDX PT, R3, R0, RZ, 0x1f ;  /* 0x00001fff00037589 */ /* 0x000e2800000e0000 */
[----:B------:R-:W1:Y:S01]  /*0080*/  SHFL.IDX PT, R2, R2, RZ, 0x1f ;  /* 0x00001fff02027589 */ /* 0x000e6200000e0000 */
[----:B0-----:R-:W-:Y:S02]  /*0090*/  R2UR UR4, R3 ;  /* 0x00000000030472ca */ /* 0x001fe400000e0000 */
[----:B-1----:R-:W-:-:S11]  /*00a0*/  R2UR UR6, R2 ;  /* 0x00000000020672ca */ /* 0x002fd600000e0000 */
[----:B------:R-:W-:Y:S02]  /*00b0*/  USHF.R.S32.HI UR5, URZ, 0x1f, UR4 ;  /* 0x0000001f3f057899 */ /* 0x000fe40008011404 */
[----:B------:R-:W-:Y:S02]  /*00c0*/  ISETP.NE.OR P0, PT, RZ, UR4, !P0 ;  /* 0x00000004ff007c0c */ /* 0x000fe4000c705670 */
[----:B------:R-:W-:-:S04]  /*00d0*/  ULEA.HI UR5, UR5, UR4, URZ, 0x2 ;  /* 0x0000000405057291 */ /* 0x000fc8000f8f103f */
[----:B------:R-:W-:-:S04]  /*00e0*/  ULOP3.LUT UR5, UR5, 0xfffffffc, URZ, 0xc0, !UPT ;  /* 0xfffffffc05057892 */ /* 0x000fc8000f8ec03f */
[----:B------:R-:W-:-:S03]  /*00f0*/  UIADD3 UR8, UR4, -UR5, URZ ;  /* 0x8000000504087290 */ /* 0x000fc6000fffe03f */
[----:B------:R-:W-:Y:S09]  /*0100*/  @P0 BRA `(.L_x_1) ;  /* 0x0000000000200947 */ /* 0x000ff20003800000 */
[----:B------:R-:W-:Y:S02]  /*0110*/  ULDC.64 UR4, c[0x0][0x198] ;  /* 0x0000660000047ab9 */ /* 0x000fe40000000a00 */
[----:B------:R-:W-:Y:S02]  /*0120*/  UIADD3 UR10, UP0, UR4, 0xf0, URZ ;  /* 0x000000f0040a7890 */ /* 0x000fe4000ff1e03f */
[----:B------:R-:W-:Y:S02]  /*0130*/  UIADD3 UR4, UP1, UR4, 0x1f0, URZ ;  /* 0x000001f004047890 */ /* 0x000fe4000ff3e03f */
[----:B------:R-:W-:Y:S02]  /*0140*/  UIADD3.X UR11, URZ, UR5, URZ, UP0, !UPT ;  /* 0x000000053f0b7290 */ /* 0x000fe400087fe43f */
[----:B------:R-:W-:-:S07]  /*0150*/  UIADD3.X UR5, URZ, UR5, URZ, UP1, !UPT ;  /* 0x000000053f057290 */ /* 0x000fce0008ffe43f */
[----:B------:R0:W-:Y:S02]  /*0160*/  UTMACCTL.PF [UR10] ;  /* 0x000000000a0079b9 */ /* 0x0001e40008040000 */
[----:B------:R0:W-:Y:S02]  /*0170*/  UTMACCTL.PF [UR4] ;  /* 0x00000000040079b9 */ /* 0x0001e40008040000 */
[----:B0-----:R-:W-:Y:S01]  /*0180*/  NOP ;  /* 0x0000000000007918 */ /* 0x001fe20000000000 */
.L_x_1:
[----:B------:R-:W-:Y:S05]  /*0190*/  BSYNC B0 ;  /* 0x0000000000007941 */ /* 0x000fea0003800000 */
.L_x_0:
[----:B------:R-:W0:Y:S01]  /*01a0*/  SHFL.IDX PT, R3, R0, RZ, 0x1f ;  /* 0x00001fff00037589 */ /* 0x000e2200000e0000 */
[----:B------:R-:W-:Y:S01]  /*01b0*/  UISETP.NE.AND UP0, UPT, UR8, 0x3, UPT ;  /* 0x000000030800788c */ /* 0x000fe2000bf05270 */
[----:B------:R-:W-:Y:S01]  /*01c0*/  ISETP.NE.AND P1, PT, RZ, UR6, PT ;  /* 0x00000006ff007c0c */ /* 0x000fe2000bf25270 */
[----:B------:R-:W-:Y:S02]  /*01d0*/  UIADD3 UR10, UR6, -0x1, URZ ;  /* 0xffffffff060a7890 */ /* 0x000fe4000fffe03f */
[----:B------:R-:W-:Y:S02]  /*01e0*/  UISETP.EQ.OR UP0, UPT, UR8, URZ, !UP0 ;  /* 0x0000003f0800728c */ /* 0x000fe4000c702670 */
[----:B------:R-:W-:Y:S02]  /*01f0*/  UISETP.GE.U32.AND UP1, UPT, UR10, 0x2, UPT ;  /* 0x000000020a00788c */ /* 0x000fe4000bf26070 */
[----:B------:R-:W-:-:S04]  /*0200*/  UISETP.EQ.AND UP0, UPT, UR6, URZ, UP0 ;  /* 0x0000003f0600728c */ /* 0x000fc80008702270 */
[----:B------:R-:W-:-:S04]  /*0210*/  USEL UR40, URZ, 0x1, !UP0 ;  /* 0x000000013f287887 */ /* 0x000fc8000c000000 */
[----:B------:R-:W-:Y:S01]  /*0220*/  USEL UR40, UR40, 0x2, UP1 ;  /* 0x0000000228287887 */ /* 0x000fe20008800000 */
[----:B0-----:R-:W-:-:S13]  /*0230*/  ISETP.NE.AND P0, PT, R3, RZ, PT ;  /* 0x000000ff0300720c */ /* 0x001fda0003f05270 */
[----:B------:R-:W-:Y:S05]  /*0240*/  @P0 BRA `(.L_x_2) ;  /* 0x0000000000480947 */ /* 0x000fea0003800000 */
[----:B------:R-:W0:Y:S01]  /*0250*/  S2UR UR9, SR_CgaCtaId ;  /* 0x00000000000979c3 */ /* 0x000e220000008800 */
[----:B------:R-:W-:Y:S01]  /*0260*/  UMOV UR4, 0x400 ;  /* 0x0000040000047882 */ /* 0x000fe20000000000 */
[----:B------:R-:W-:Y:S01]  /*0270*/  UMOV UR5, 0x1 ;  /* 0x0000000100057882 */ /* 0x000fe20000000000 */
[----:B------:R-:W-:Y:S01]  /*0280*/  UMOV UR6, 0x4 ;  /* 0x0000000400067882 */ /* 0x000fe20000000000 */
[----:B------:R-:W-:Y:S01]  /*0290*/  ELECT P0, URZ, PT ;  /* 0x00000000003f782f */ /* 0x000fe20003800000 */
[----:B------:R-:W-:-:S04]  /*02a0*/  UIADD3 UR6, -UR6, 0x100000, URZ ;  /* 0x0010000006067890 */ /* 0x000fc8000fffe13f */
[----:B------:R-:W-:Y:S02]  /*02b0*/  USHF.L.U32 UR7, UR6, 0xb, URZ ;  /* 0x0000000b06077899 */ /* 0x000fe4000800063f */
[----:B------:R-:W-:Y:S02]  /*02c0*/  USHF.L.U32 UR6, UR6, 0x1, URZ ;  /* 0x0000000106067899 */ /* 0x000fe4000800063f */
[----:B0-----:R-:W-:Y:S02]  /*02d0*/  ULEA UR9, UR9, UR4, 0x18 ;  /* 0x0000000409097291 */ /* 0x001fe4000f8ec03f */
[----:B------:R-:W-:-:S04]  /*02e0*/  UIADD3 UR4, -UR5, 0x100000, URZ ;  /* 0x0010000005047890 */ /* 0x000fc8000fffe13f */
[----:B------:R-:W-:Y:S02]  /*02f0*/  USHF.L.U32 UR5, UR4, 0xb, URZ ;  /* 0x0000000b04057899 */ /* 0x000fe4000800063f */
[----:B------:R-:W-:Y:S01]  /*0300*/  USHF.L.U32 UR4, UR4, 0x1, URZ ;  /* 0x0000000104047899 */ /* 0x000fe2000800063f */
[----:B------:R-:W0:Y:S11]  /*0310*/  FENCE.VIEW.ASYNC.S ;  /* 0x00000000000073c6 */ /* 0x000e360000000000 */
[----:B0-----:R0:W1:Y:S01]  /*0320*/  SYNCS.EXCH.64 URZ, [UR9], UR4 ;  /* 0x00000004093f75b2 */ /* 0x0010620008000100 */
[----:B------:R0:W2:Y:S01]  /*0330*/  SYNCS.EXCH.64 URZ, [UR9+0x10], UR6 ;  /* 0x00001006093f75b2 */ /* 0x0000a20008000100 */
[----:B------:R0:W3:Y:S01]  /*0340*/  SYNCS.EXCH.64 URZ, [UR9+0x8], UR4 ;  /* 0x00000804093f75b2 */ /* 0x0000e20008000100 */
[----:B------:R0:W4:Y:S01]  /*0350*/  SYNCS.EXCH.64 URZ, [UR9+0x18], UR6 ;  /* 0x00001806093f75b2 */ /* 0x0001220008000100 */
[----:B------:R-:W-:Y:S01]  /*0360*/  NOP ;  /* 0x0000000000007918 */ /* 0x000fe20000000000 */
.L_x_2:
[----:B------:R-:W-:Y:S01]  /*0370*/  SHF.R.S32.HI R2, RZ, 0x1f, R4 ;  /* 0x0000001fff027819 */ /* 0x000fe20000011404 */
[----:B------:R-:W5:Y:S01]  /*0380*/  SHFL.IDX PT, R0, R0, RZ, 0x1f ;  /* 0x00001fff00007589 */ /* 0x000f6200000e0000 */
[----:B0-----:R-:W0:Y:S01]  /*0390*/  S2UR UR9, SR_CTAID.X ;  /* 0x00000000000979c3 */ /* 0x001e220000002500 */
[----:B------:R-:W-:Y:S02]  /*03a0*/  ELECT P0, URZ, PT ;  /* 0x00000000003f782f */ /* 0x000fe40003800000 */
[----:B------:R-:W-:Y:S01]  /*03b0*/  LEA.HI R2, R2, R4, RZ, 0x7 ;  /* 0x0000000402027211 */ /* 0x000fe200078f38ff */
[----:B------:R-:W-:Y:S01]  /*03c0*/  ULDC UR4, c[0x0][0x150] ;  /* 0x0000540000047ab9 */ /* 0x000fe20000000800 */
[----:B------:R-:W-:Y:S01]  /*03d0*/  SHF.R.S32.HI R6, RZ, 0x1f, R3 ;  /* 0x0000001fff067819 */ /* 0x000fe20000011403 */
[----:B------:R-:W-:Y:S01]  /*03e0*/  NOP ;  /* 0x0000000000007918 */ /* 0x000fe20000000000 */
[----:B------:R-:W-:Y:S01]  /*03f0*/  LOP3.LUT R2, R2, 0xffffff80, RZ, 0xc0, !PT ;  /* 0xffffff8002027812 */ /* 0x000fe200078ec0ff */
[----:B------:R-:W-:Y:S01]  /*0400*/  NOP ;  /* 0x0000000000007918 */ /* 0x000fe20000000000 */
[----:B------:R-:W-:Y:S01]  /*0410*/  LEA.HI R6, R6, R3, RZ, 0x2 ;  /* 0x0000000306067211 */ /* 0x000fe200078f10ff */
[----:B------:R-:W1:Y:S01]  /*0420*/  LDC R8, c[0x0][0x144] ;  /* 0x00005100ff087b82 */ /* 0x000e620000000800 */
[----:B------:R-:W-:-:S02]  /*0430*/  IMAD.MOV.U32 R17, RZ, RZ, 0x1 ;  /* 0x00000001ff117424 */ /* 0x000fc400078e00ff */
[----:B------:R-:W-:Y:S01]  /*0440*/  IMAD.IADD R4, R4, 0x1, -R2 ;  /* 0x0000000104047824 */ /* 0x000fe200078e0a02 */
[----:B------:R-:W-:Y:S01]  /*0450*/  LOP3.LUT R6, R6, 0x3ffffffc, RZ, 0xc0, !PT ;  /* 0x3ffffffc06067812 */ /* 0x000fe200078ec0ff */
[----:B------:R-:W2:Y:S03]  /*0460*/  S2R R2, SR_CTAID.Y ;  /* 0x0000000000027919 */ /* 0x000ea60000002600 */
[----:B------:R-:W-:Y:S01]  /*0470*/  SHF.R.S32.HI R5, RZ, 0x1f, R4 ;  /* 0x0000001fff057819 */ /* 0x000fe20000011404 */
[----:B------:R-:W-:Y:S01]  /*0480*/  IMAD.IADD R6, R3, 0x1, -R6 ;  /* 0x0000000103067824 */ /* 0x000fe200078e0a06 */
[----:B------:R-:W3:Y:S02]  /*0490*/  LDC R11, c[0x0][0x148] ;  /* 0x00005200ff0b7b82 */ /* 0x000ee40000000800 */
[----:B------:R-:W-:Y:S02]  /*04a0*/  LEA.HI R5, R5, R4, RZ, 0x3 ;  /* 0x0000000405057211 */ /* 0x000fe400078f18ff */
[----:B-----5:R-:W-:-:S02]  /*04b0*/  ISETP.NE.OR P0, PT, R0, RZ, !P0 ;  /* 0x000000ff0000720c */ /* 0x020fc40004705670 */
[--C-:B------:R-:W-:Y:S02]  /*04c0*/  SHF.R.S32.HI R0, RZ, 0x3, R5.reuse ;  /* 0x00000003ff007819 */ /* 0x100fe40000011405 */
[----:B------:R-:W-:Y:S02]  /*04d0*/  SHF.R.S32.HI R5, RZ, 0x1f, R5 ;  /* 0x0000001fff057819 */ /* 0x000fe40000011405 */
[----:B0-----:R-:W-:Y:S02]  /*04e0*/  I2FP.F32.U32 R7, UR9 ;  /* 0x0000000900077c45 */ /* 0x001fe40008201000 */
[----:B------:R-:W-:-:S03]  /*04f0*/  LEA.HI R5, R5, R0, RZ, 0x2 ;  /* 0x0000000005057211 */ /* 0x000fc600078f10ff */
[----:B------:R-:W-:Y:S01]  /*0500*/  FMUL R7, R7, UR4 ;  /* 0x0000000407077c20 */ /* 0x000fe20008400000 */
[----:B------:R-:W-:Y:S01]  /*0510*/  LOP3.LUT R5, R5, 0xfffffffc, RZ, 0xc0, !PT ;  /* 0xfffffffc05057812 */ /* 0x000fe200078ec0ff */
[----:B------:R-:W-:Y:S01]  /*0520*/  VOTEU.ALL UP0, P0 ;  /* 0x00000000003f7886 */ /* 0x000fe20000000000 */
[----:B------:R-:W-:Y:S01]  /*0530*/  ULDC UR4, c[0x0][0x154] ;  /* 0x0000550000047ab9 */ /* 0x000fe20000000800 */
[----:B------:R-:W-:Y:S01]  /*0540*/  VOTEU.ALL UP1, P0 ;  /* 0x00000000003f7886 */ /* 0x000fe20000020000 */
[----:B------:R-:W-:Y:S01]  /*0550*/  IADD3 R5, R0, -R5, RZ ;  /* 0x8000000500057210 */ /* 0x000fe20007ffe0ff */
[----:B------:R-:W0:Y:S01]  /*0560*/  F2I.U32.TRUNC.NTZ R7, R7 ;  /* 0x0000000700077305 */ /* 0x000e22000020f000 */
[----:B------:R-:W5:Y:S01]  /*0570*/  @!UP0 S2UR UR7, SR_CgaCtaId ;  /* 0x00000000000789c3 */ /* 0x000f620000008800 */
[----:B------:R-:W-:Y:S02]  /*0580*/  @!UP0 UMOV UR6, 0x400 ;  /* 0x0000040000068882 */ /* 0x000fe40000000000 */
[----:B------:R-:W-:Y:S01]  /*0590*/  IMAD R5, R6, 0x4, R5 ;  /* 0x0000000406057824 */ /* 0x000fe200078e0205 */
[----:B--2---:R-:W-:-:S03]  /*05a0*/  I2FP.F32.U32 R9, R2 ;  /* 0x0000000200097245 */ /* 0x004fc60000201000 */
[C---:B------:R-:W-:Y:S01]  /*05b0*/  IMAD.SHL.U32 R154, R5.reuse, 0x4, RZ ;  /* 0x00000004059a7824 */ /* 0x040fe200078e00ff */
[----:B------:R-:W-:Y:S01]  /*05c0*/  LEA.HI R0, R5, R5, RZ, 0x1 ;  /* 0x0000000505007211 */ /* 0x000fe200078f08ff */
[----:B------:R-:W-:Y:S01]  /*05d0*/  FMUL R9, R9, UR4 ;  /* 0x0000000409097c20 */ /* 0x000fe20008400000 */
[----:B------:R-:W-:Y:S02]  /*05e0*/  UMOV UR4, 0x20 ;  /* 0x0000002000047882 */ /* 0x000fe40000000000 */
[----:B------:R-:W-:Y:S01]  /*05f0*/  LOP3.LUT R6, R0, 0xfffffffe, RZ, 0xc0, !PT ;  /* 0xfffffffe00067812 */ /* 0x000fe200078ec0ff */
[----:B------:R-:W-:-:S04]  /*0600*/  @!UP0 UIADD3 UR4, -UR4, 0x100000, URZ ;  /* 0x0010000004048890 */ /* 0x000fc8000fffe13f */
[----:B------:R-:W-:Y:S02]  /*0610*/  @!UP0 USHF.L.U32 UR5, UR4, 0xb, URZ ;  /* 0x0000000b04058899 */ /* 0x000fe4000800063f */
[----:B------:R-:W-:Y:S01]  /*0620*/  @!UP0 USHF.L.U32 UR4, UR4, 0x1, URZ ;  /* 0x0000000104048899 */ /* 0x000fe2000800063f */
[----:B0-----:R-:W-:Y:S01]  /*0630*/  IADD3 R13, -R7, RZ, RZ ;  /* 0x000000ff070d7210 */ /* 0x001fe20007ffe1ff */
[----:B------:R-:W0:Y:S01]  /*0640*/  F2I.U32.TRUNC.NTZ R9, R9 ;  /* 0x0000000900097305 */ /* 0x000e22000020f000 */
[C---:B------:R-:W-:Y:S01]  /*0650*/  IMAD.IADD R7, R5.reuse, 0x1, -R6 ;  /* 0x0000000105077824 */ /* 0x040fe200078e0a06 */
[----:B------:R-:W-:Y:S02]  /*0660*/  LOP3.LUT R154, R5, 0xc, R154, 0x78, !PT ;  /* 0x0000000c059a7812 */ /* 0x000fe400078e789a */
[----:B-1----:R-:W-:-:S05]  /*0670*/  IMAD R0, R8, R13, UR9 ;  /* 0x0000000908007e24 */ /* 0x002fca000f8e020d */
[----:B------:R-:W-:Y:S01]  /*0680*/  ISETP.NE.AND P2, PT, R7, R0, PT ;  /* 0x000000000700720c */ /* 0x000fe20003f45270 */
[----:B-----5:R-:W-:Y:S01]  /*0690*/  @!UP0 ULEA UR6, UR7, UR6, 0x18 ;  /* 0x0000000607068291 */ /* 0x020fe2000f8ec03f */
[----:B------:R-:W1:Y:S01]  /*06a0*/  LDC R7, c[0x0][0x140] ;  /* 0x00005000ff077b82 */ /* 0x000e620000000800 */
[----:B------:R-:W-:Y:S01]  /*06b0*/  VOTEU.ALL UP0, P0 ;  /* 0x00000000003f7886 */ /* 0x000fe20000000000 */
[----:B------:R-:W-:Y:S02]  /*06c0*/  LOP3.LUT P0, RZ, R4, 0x7, RZ, 0xc0, !PT ;  /* 0x0000000704ff7812 */ /* 0x000fe4000780c0ff */
[----:B0-----:R-:W-:Y:S02]  /*06d0*/  IADD3 R14, -R9, RZ, RZ ;  /* 0x000000ff090e7210 */ /* 0x001fe40007ffe1ff */
[----:B------:R-:W-:-:S03]  /*06e0*/  ISETP.LT.U32.AND P0, PT, R154, 0x2, !P0 ;  /* 0x000000029a00780c */ /* 0x000fc60004701070 */
[----:B---3--:R-:W-:Y:S02]  /*06f0*/  IMAD R6, R11, R14, R2 ;  /* 0x0000000e0b067224 */ /* 0x008fe400078e0202 */
[----:B------:R-:W-:Y:S01]  /*0700*/  @P2 LEA.HI R5, R154, R154, RZ, 0x1 ;  /* 0x0000009a9a052211 */ /* 0x000fe200078f08ff */
[----:B------:R-:W0:Y:S02]  /*0710*/  FENCE.VIEW.ASYNC.S ;  /* 0x00000000000073c6 */ /* 0x000e240000000000 */
[----:B0-----:R0:W2:Y:S01]  /*0720*/  @!UP0 SYNCS.EXCH.64 URZ, [UR6+0x30], UR4 ;  /* 0x00003004063f85b2 */ /* 0x0010a20008000100 */
[----:B------:R-:W-:Y:S02]  /*0730*/  SEL R4, RZ, 0x1, !P0 ;  /* 0x00000001ff047807 */ /* 0x000fe40004000000 */
[----:B------:R-:W-:-:S04]  /*0740*/  @P2 SHF.R.S32.HI R5, RZ, 0x1, R5 ;  /* 0x00000001ff052819 */ /* 0x000fc80000011405 */
[----:B------:R-:W-:-:S04]  /*0750*/  @P2 ISETP.NE.AND P3, PT, R5, R6, PT ;  /* 0x000000060500220c */ /* 0x000fc80003f65270 */
[----:B------:R-:W-:Y:S02]  /*0760*/  @P2 SEL R17, RZ, 0x1, P3 ;  /* 0x00000001ff112807 */ /* 0x000fe40001800000 */
[----:B-1----:R-:W-:Y:S02]  /*0770*/  ISETP.EQ.U32.AND P4, PT, R7, 0x1, PT ;  /* 0x000000010700780c */ /* 0x002fe40003f82070 */
[----:B------:R-:W-:Y:S01]  /*0780*/  LOP3.LUT R17, R17, R4, RZ, 0xc0, !PT ;  /* 0x0000000411117212 */ /* 0x000fe200078ec0ff */
[----:B------:R0:W1:Y:S01]  /*0790*/  @!UP1 SYNCS.EXCH.64 URZ, [UR6+0x38], UR4 ;  /* 0x00003804063f95b2 */ /* 0x0000620008000100 */
[----:B------:R-:W-:-:S09]  /*07a0*/  NOP ;  /* 0x0000000000007918 */ /* 0x000fd20000000000 */
[----:B0-2---:R-:W-:Y:S05]  /*07b0*/  @!P4 BRA `(.L_x_3) ;  /* 0x000000000008c947 */ /* 0x005fea0003800000 */
[----:B-1--4-:R-:W-:Y:S01]  /*07c0*/  UCGABAR_ARV ;  /* 0x00000000000079c7 */ /* 0x012fe20008000000 */
[----:B------:R-:W-:Y:S05]  /*07d0*/  BRA `(.L_x_4) ;  /* 0x0000000000047947 */ /* 0x000fea0003800000 */
.L_x_3:
[----:B-1--4-:R-:W-:Y:S01]  /*07e0*/  NOP ;  /* 0x0000000000007918 */ /* 0x012fe20000000000 */
.L_x_4:
[----:B------:R-:W0:Y:S01]  /*07f0*/  LDC R4, c[0x0][0x65c] ;  /* 0x00019700ff047b82 */ /* 0x000e220000000800 */
[----:B------:R-:W-:Y:S01]  /*0800*/  IMAD.MOV.U32 R5, RZ, RZ, RZ ;  /* 0x000000ffff057224 */ /* 0x000fe200078e00ff */
[----:B0-----:R-:W-:Y:S01]  /*0810*/  ISETP.NE.AND P2, PT, R4, 0x1, PT ;  /* 0x000000010400780c */ /* 0x001fe20003f45270 */
[----:B------:R-:W-:-:S12]  /*0820*/  IMAD.U32 R4, RZ, RZ, UR9 ;  /* 0x00000009ff047e24 */ /* 0x000fd8000f8e00ff */
[----:B------:R-:W0:Y:S01]  /*0830*/  @P2 LDC R7, c[0x0][0x10] ;  /* 0x00000400ff072b82 */ /* 0x000e220000000800 */
[----:B------:R-:W-:Y:S01]  /*0840*/  @P2 MOV R3, RZ ;  /* 0x000000ff00032202 */ /* 0x000fe20000000f00 */
[----:B------:R-:W-:-:S06]  /*0850*/  @P2 IMAD.MOV.U32 R13, RZ, RZ, RZ ;  /* 0x000000ffff0d2224 */ /* 0x000fcc00078e00ff */
[----:B------:R-:W1:Y:S01]  /*0860*/  @!P2 LDC R9, c[0x0][0xc] ;  /* 0x00000300ff09ab82 */ /* 0x000e620000000800 */
[----:B0-----:R-:W-:-:S04]  /*0870*/  @P2 IMAD.WIDE.U32 R6, R7, UR9, R2 ;  /* 0x0000000907062c25 */ /* 0x001fc8000f8e0002 */
[----:B------:R-:W-:Y:S01]  /*0880*/  @P2 IMAD.IADD R23, R7, 0x1, R13 ;  /* 0x0000000107172824 */ /* 0x000fe200078e020d */
[----:B------:R-:W-:Y:S01]  /*0890*/  @P2 MOV R15, R6 ;  /* 0x00000006000f2202 */ /* 0x000fe20000000f00 */
[----:B-1----:R-:W-:-:S04]  /*08a0*/  @!P2 IMAD.WIDE.U32 R4, R2, R9, R4 ;  /* 0x000000090204a225 */ /* 0x002fc800078e0004 */
[----:B------:R-:W-:Y:S01]  /*08b0*/  @!P2 IMAD.MOV.U32 R15, RZ, RZ, R4 ;  /* 0x000000ffff0fa224 */ /* 0x000fe200078e0004 */
[----:B------:R-:W-:-:S04]  /*08c0*/  @!P2 MOV R23, R5 ;  /* 0x000000050017a202 */ /* 0x000fc80000000f00 */
[----:B------:R0:W-:Y:S04]  /*08d0*/  STL [R1+0x204], R15 ;  /* 0x0002040f01007387 */ /* 0x0001e80000100800 */
[----:B------:R0:W-:Y:S01]  /*08e0*/  STL [R1+0x200], R23 ;  /* 0x0002001701007387 */ /* 0x0001e20000100800 */
[----:B------:R-:W-:Y:S05]  /*08f0*/  @!P4 BRA `(.L_x_5) ;  /* 0x00000000000cc947 */ /* 0x000fea0003800000 */
[----:B------:R-:W-:Y:S01]  /*0900*/  UCGABAR_WAIT ;  /* 0x0000000000007dc7 */ /* 0x000fe20008000000 */
[----:B------:R-:W-:Y:S01]  /*0910*/  CCTL.IVALL ;  /* 0x00000000ff00798f */ /* 0x000fe20002000000 */
[----:B------:R-:W-:Y:S05]  /*0920*/  BRA `(.L_x_6) ;  /* 0x0000000000047947 */ /* 0x000fea0003800000 */
.L_x_5:
[----:B------:R-:W-:Y:S06]  /*0930*/  BAR.SYNC.DEFER_BLOCKING 0x0 ;  /* 0x0000000000007b1d */ /* 0x000fec0000010000 */
.L_x_6:
[----:B------:R-:W-:Y:S05]  /*0940*/  @!P1 BRA `(.L_x_7) ;  /* 0x0000021800949947 */ /* 0x000fea0003800000 */
[----:B------:R-:W-:-:S06]  /*0950*/  UISETP.GT.U32.AND UP0, UPT, UR10, 0x1, UPT ;  /* 0x000000010a00788c */ /* 0x000fcc000bf04070 */
[----:B------:R-:W-:-:S13]  /*0960*/  PLOP3.LUT P0, PT, PT, PT, UP0, 0x80, 0x0 ;  /* 0x000000000000781c */ /* 0x000fda0003f0f008 */
[----:B------:R-:W-:Y:S05]  /*0970*/  @P0 EXIT ;  /* 0x000000000000094d */ /* 0x000fea0003800000 */
[----:B------:R-:W-:Y:S01]  /*0980*/  ULDC.64 UR4, c[0x0][0x650] ;  /* 0x0001940000047ab9 */ /* 0x000fe20000000a00 */
[----:B------:R-:W-:Y:S01]  /*0990*/  UMOV UR41, 0xffffffff ;  /* 0xffffffff00297882 */ /* 0x000fe20000000000 */
[----:B------:R-:W-:Y:S01]  /*09a0*/  ISETP.GE.U32.AND P0, PT, R15, UR4, PT ;  /* 0x000000040f007c0c */ /* 0x000fe2000bf06070 */
[----:B------:R-:W-:Y:S01]  /*09b0*/  IMAD.MOV.U32 R22, RZ, RZ, -0x1 ;  /* 0xffffffffff167424 */ /* 0x000fe200078e00ff */
[----:B------:R-:W-:Y:S01]  /*09c0*/  PRMT R6, RZ, 0x7610, R6 ;  /* 0x00007610ff067816 */ /* 0x000fe20000000006 */
[----:B------:R-:W-:Y:S01]  /*09d0*/  IMAD.MOV.U32 R18, RZ, RZ, -0x1 ;  /* 0xffffffffff127424 */ /* 0x000fe200078e00ff */
[----:B------:R-:W-:-:S13]  /*09e0*/  ISETP.GE.U32.AND.EX P0, PT, R23, UR5, PT, P0 ;  /* 0x0000000517007c0c */ /* 0x000fda000bf06100 */
[----:B------:R-:W-:Y:S05]  /*09f0*/  @P0 BRA `(.L_x_8) ;  /* 0x0000000400300947 */ /* 0x000fea0003800000 */
[----:B------:R-:W1:Y:S01]  /*0a00*/  LDC.64 R18, c[0x0][0x628] ;  /* 0x00018a00ff127b82 */ /* 0x000e620000000a00 */
[----:B------:R-:W-:Y:S01]  /*0a10*/  MOV R4, R15 ;  /* 0x0000000f00047202 */ /* 0x000fe20000000f00 */
[----:B------:R-:W-:-:S06]  /*0a20*/  IMAD.MOV.U32 R5, RZ, RZ, R23 ;  /* 0x000000ffff057224 */ /* 0x000fcc00078e0017 */
[----:B------:R-:W2:Y:S08]  /*0a30*/  LDC R10, c[0x0][0x630] ;  /* 0x00018c00ff0a7b82 */ /* 0x000eb00000000800 */
[----:B------:R-:W3:Y:S01]  /*0a40*/  LDC.64 R20, c[0x0][0x620] ;  /* 0x00018800ff147b82 */ /* 0x000ee20000000a00 */
[----:B-1----:R-:W-:-:S04]  /*0a50*/  ISETP.NE.U32.AND P0, PT, R18, RZ, PT ;  /* 0x000000ff1200720c */ /* 0x002fc80003f05070 */
[----:B------:R-:W-:-:S13]  /*0a60*/  ISETP.NE.AND.EX P0, PT, R19, RZ, PT, P0 ;  /* 0x000000ff1300720c */ /* 0x000fda0003f05300 */
[----:B--23--:R-:W-:Y:S05]  /*0a70*/  @!P0 BRA `(.L_x_9) ;  /* 0x0000000000288947 */ /* 0x00cfea0003800000 */
[----:B------:R-:W1:Y:S02]  /*0a80*/  LDC R9, c[0x0][0x634] ;  /* 0x00018d00ff097b82 */ /* 0x000e640000000800 */
[----:B-1----:R-:W-:-:S05]  /*0a90*/  IADD3 R9, P0, R15, R9, RZ ;  /* 0x000000090f097210 */ /* 0x002fca0007f1e0ff */
[----:B------:R-:W-:-:S04]  /*0aa0*/  IMAD.X R13, RZ, RZ, R23, P0 ;  /* 0x000000ffff0d7224 */ /* 0x000fc800000e0617 */
[----:B------:R-:W-:-:S04]  /*0ab0*/  IMAD.WIDE.U32 R4, R13, R18, RZ ;  /* 0x000000120d047225 */ /* 0x000fc800078e00ff */
[----:B------:R-:W-:-:S04]  /*0ac0*/  IMAD.WIDE.U32 R6, P0, R9, R19, R4 ;  /* 0x0000001309067225 */ /* 0x000fc80007800004 */
[----:B------:R-:W-:Y:S01]  /*0ad0*/  IMAD.WIDE.U32 R4, R9, R18, RZ ;  /* 0x0000001209047225 */ /* 0x000fe200078e00ff */
[----:B------:R-:W-:-:S03]  /*0ae0*/  IADD3.X R9, RZ, RZ, RZ, P0, !PT ;  /* 0x000000ffff097210 */ /* 0x000fc600007fe4ff */
[----:B------:R-:W-:Y:S01]  /*0af0*/  IMAD.MOV.U32 R8, RZ, RZ, R7 ;  /* 0x000000ffff087224 */ /* 0x000fe200078e0007 */
[----:B------:R-:W-:-:S05]  /*0b00*/  IADD3 RZ, P0, R5, R6, RZ ;  /* 0x0000000605ff7210 */ /* 0x000fca0007f1e0ff */
[----:B------:R-:W-:-:S08]  /*0b10*/  IMAD.WIDE.U32.X R4, R13, R19, R8, P0 ;  /* 0x000000130d047225 */ /* 0x000fd000000e0408 */
.L_x_9:
[----:B------:R-:W1:Y:S01]  /*0b20*/  LDC.64 R18, c[0x0][0x640] ;  /* 0x00019000ff127b82 */ /* 0x000e620000000a00 */
[--C-:B------:R-:W-:Y:S01]  /*0b30*/  SHF.R.U64 R22, R4, R10, R5.reuse ;  /* 0x0000000a04167219 */ /* 0x100fe20000001205 */
[----:B------:R-:W-:Y:S01]  /*0b40*/  IMAD R25, R11, R14, R2 ;  /* 0x0000000e0b197224 */ /* 0x000fe200078e0202 */
[----:B------:R-:W-:Y:S01]  /*0b50*/  SHF.R.U32.HI R3, RZ, R10, R5 ;  /* 0x0000000aff037219 */ /* 0x000fe20000011605 */
[----:B------:R-:W-:Y:S01]  /*0b60*/  IMAD.MOV.U32 R5, RZ, RZ, R23 ;  /* 0x000000ffff057224 */ /* 0x000fe200078e0017 */
[----:B------:R-:W-:Y:S01]  /*0b70*/  IADD3 R7, P0, RZ, -R22, RZ ;  /* 0x80000016ff077210 */ /* 0x000fe20007f1e0ff */
[----:B------:R-:W-:Y:S01]  /*0b80*/  IMAD.MOV.U32 R11, RZ, RZ, 0x1 ;  /* 0x00000001ff0b7424 */ /* 0x000fe200078e00ff */
[----:B------:R-:W-:Y:S01]  /*0b90*/  MOV R4, R15 ;  /* 0x0000000f00047202 */ /* 0x000fe20000000f00 */
[----:B------:R-:W2:Y:S02]  /*0ba0*/  LDC R8, c[0x0][0x618] ;  /* 0x00018600ff087b82 */ /* 0x000ea40000000800 */
[----:B------:R-:W-:-:S02]  /*0bb0*/  IMAD.X R3, RZ, RZ, ~R3, P0 ;  /* 0x000000ffff037224 */ /* 0x000fc400000e0e03 */
[----:B------:R-:W-:-:S04]  /*0bc0*/  IMAD.WIDE.U32 R4, R7, R20, R4 ;  /* 0x0000001407047225 */ /* 0x000fc800078e0004 */
[----:B------:R-:W3:Y:S01]  /*0bd0*/  LDC R12, c[0x0][0x608] ;  /* 0x00018200ff0c7b82 */ /* 0x000ee20000000800 */
[----:B------:R-:W-:-:S04]  /*0be0*/  IMAD R6, R3, R20, RZ ;  /* 0x0000001403067224 */ /* 0x000fc800078e02ff */
[----:B------:R-:W-:-:S03]  /*0bf0*/  IMAD R3, R7, R21, R6 ;  /* 0x0000001507037224 */ /* 0x000fc600078e0206 */
[----:B------:R-:W4:Y:S01]  /*0c00*/  LDC R16, c[0x0][0x658] ;  /* 0x00019600ff107b82 */ /* 0x000f220000000800 */
[----:B------:R-:W-:Y:S01]  /*0c10*/  IMAD.IADD R3, R5, 0x1, R3 ;  /* 0x0000000105037824 */ /* 0x000fe200078e0203 */
[----:B-1----:R-:W-:Y:S02]  /*0c20*/  ISETP.NE.U32.AND P0, PT, R18, RZ, PT ;  /* 0x000000ff1200720c */ /* 0x002fe40003f05070 */
[----:B------:R-:W-:Y:S02]  /*0c30*/  MOV R5, 0xffffffff ;  /* 0xffffffff00057802 */ /* 0x000fe40000000f00 */
[----:B------:R-:W-:Y:S02]  /*0c40*/  ISETP.NE.AND.EX P0, PT, R19, RZ, PT, P0 ;  /* 0x000000ff1300720c */ /* 0x000fe40003f05300 */
[----:B------:R-:W1:Y:S01]  /*0c50*/  LDC R13, c[0x0][0x600] ;  /* 0x00018000ff0d7b82 */ /* 0x000e620000000800 */
[-CC-:B--2---:R-:W-:Y:S02]  /*0c60*/  SHF.R.U64 R10, R4, R8.reuse, R3.reuse ;  /* 0x00000008040a7219 */ /* 0x184fe40000001203 */
[----:B------:R-:W-:-:S05]  /*0c70*/  SHF.R.U32.HI R3, RZ, R8, R3 ;  /* 0x00000008ff037219 */ /* 0x000fca0000011603 */
[----:B0-----:R-:W0:Y:S01]  /*0c80*/  LDC R15, c[0x0][0x648] ;  /* 0x00019200ff0f7b82 */ /* 0x001e220000000800 */
[-CC-:B---3--:R-:W-:Y:S02]  /*0c90*/  SHF.R.U64 R23, R10, R12.reuse, R3.reuse ;  /* 0x0000000c0a177219 */ /* 0x188fe40000001203 */
[----:B------:R-:W-:-:S05]  /*0ca0*/  SHF.R.U32.HI R3, RZ, R12, R3 ;  /* 0x0000000cff037219 */ /* 0x000fca0000011603 */
[----:B------:R-:W2:Y:S01]  /*0cb0*/  LDC R21, c[0x0][0x638] ;  /* 0x00018e00ff157b82 */ /* 0x000ea20000000800 */
[-C--:B----4-:R-:W-:Y:S02]  /*0cc0*/  SHF.L.U32 R2, R5, R16.reuse, RZ ;  /* 0x0000001005027219 */ /* 0x090fe400000006ff */
[--C-:B------:R-:W-:Y:S02]  /*0cd0*/  SHF.R.U64 R12, R23, R16, R3.reuse ;  /* 0x00000010170c7219 */ /* 0x100fe40000001203 */
[----:B------:R-:W-:Y:S02]  /*0ce0*/  LOP3.LUT R8, RZ, R2, RZ, 0x33, !PT ;  /* 0x00000002ff087212 */ /* 0x000fe400078e33ff */
[----:B------:R-:W-:Y:S01]  /*0cf0*/  SHF.R.U32.HI R3, RZ, R16, R3 ;  /* 0x00000010ff037219 */ /* 0x000fe20000011603 */
[----:B------:R-:W3:Y:S01]  /*0d00*/  LDC R20, c[0x0][0x610] ;  /* 0x00018400ff147b82 */ /* 0x000ee20000000800 */
[----:B------:R-:W-:Y:S01]  /*0d10*/  IMAD.MOV.U32 R2, RZ, RZ, R12 ;  /* 0x000000ffff027224 */ /* 0x000fe200078e000c */
[----:B------:R-:W-:Y:S06]  /*0d20*/  @!P0 BRA `(.L_x_10) ;  /* 0x0000000000288947 */ /* 0x000fec0003800000 */
[----:B------:R-:W4:Y:S02]  /*0d30*/  LDC R7, c[0x0][0x64c] ;  /* 0x00019300ff077b82 */ /* 0x000f240000000800 */
[----:B----4-:R-:W-:-:S04]  /*0d40*/  IADD3 R7, P0, R12, R7, RZ ;  /* 0x000000070c077210 */ /* 0x010fc80007f1e0ff */
[----:B------:R-:W-:-:S05]  /*0d50*/  IADD3.X R9, RZ, R3, RZ, P0, !PT ;  /* 0x00000003ff097210 */ /* 0x000fca00007fe4ff */
[----:B------:R-:W-:-:S04]  /*0d60*/  IMAD.WIDE.U32 R2, R9, R18, RZ ;  /* 0x0000001209027225 */ /* 0x000fc800078e00ff */
[----:B------:R-:W-:-:S04]  /*0d70*/  IMAD.WIDE.U32 R4, P0, R7, R19, R2 ;  /* 0x0000001307047225 */ /* 0x000fc80007800002 */
[----:B------:R-:W-:-:S04]  /*0d80*/  IMAD.WIDE.U32 R2, R7, R18, RZ ;  /* 0x0000001207027225 */ /* 0x000fc800078e00ff */
[----:B------:R-:W-:Y:S01]  /*0d90*/  IMAD.X R7, RZ, RZ, RZ, P0 ;  /* 0x000000ffff077224 */ /* 0x000fe200000e06ff */
[----:B------:R-:W-:Y:S01]  /*0da0*/  IADD3 RZ, P0, R3, R4, RZ ;  /* 0x0000000403ff7210 */ /* 0x000fe20007f1e0ff */
[----:B------:R-:W-:-:S04]  /*0db0*/  IMAD.MOV.U32 R6, RZ, RZ, R5 ;  /* 0x000000ffff067224 */ /* 0x000fc800078e0005 */
[----:B------:R-:W-:-:S08]  /*0dc0*/  IMAD.WIDE.U32.X R2, R9, R19, R6, P0 ;  /* 0x0000001309027225 */ /* 0x000fd000000e0406 */
.L_x_10:
[----:B0-----:R-:W-:Y:S02]  /*0dd0*/  SHF.R.U64 R4, R2, R15, R3 ;  /* 0x0000000f02047219 */ /* 0x001fe40000001203 */
[----:B------:R-:W-:Y:S02]  /*0de0*/  SHF.L.U32 R2, R11, R16, RZ ;  /* 0x000000100b027219 */ /* 0x000fe400000006ff */
[----:B------:R-:W-:Y:S01]  /*0df0*/  LOP3.LUT R3, R23, R8, RZ, 0xc0, !PT ;  /* 0x0000000817037212 */ /* 0x000fe200078ec0ff */
[----:B------:R-:W-:Y:S01]  /*0e00*/  IMAD.MOV R6, RZ, RZ, -R4 ;  /* 0x000000ffff067224 */ /* 0x000fe200078e0a04 */
[----:B-1----:R-:W-:Y:S02]  /*0e10*/  IADD3 R5, R13, -0x1, RZ ;  /* 0xffffffff0d057810 */ /* 0x002fe40007ffe0ff */
[----:B------:R-:W-:Y:S01]  /*0e20*/  SEL R0, R0, R25, !P2 ;  /* 0x0000001900007207 */ /* 0x000fe20005000000 */
[----:B------:R-:W-:Y:S01]  /*0e30*/  IMAD R3, R2, R4, R3 ;  /* 0x0000000402037224 */ /* 0x000fe200078e0203 */
[----:B------:R-:W-:Y:S01]  /*0e40*/  LOP3.LUT R5, R10, R5, RZ, 0xc0, !PT ;  /* 0x000000050a057212 */ /* 0x000fe200078ec0ff */
[----:B--2---:R-:W-:Y:S01]  /*0e50*/  IMAD R2, R6, R21, R12 ;  /* 0x0000001506027224 */ /* 0x004fe200078e020c */
[----:B------:R-:W-:Y:S01]  /*0e60*/  R2UR UR41, R22 ;  /* 0x00000000162972ca */ /* 0x000fe200000e0000 */
[----:B---3--:R-:W-:-:S02]  /*0e70*/  IMAD R0, R3, R20, R0 ;  /* 0x0000001403007224 */ /* 0x008fc400078e0200 */
[----:B------:R-:W-:Y:S02]  /*0e80*/  IMAD R3, R2, R13, R5 ;  /* 0x0000000d02037224 */ /* 0x000fe400078e0205 */
[----:B------:R-:W-:-:S03]  /*0e90*/  IMAD.MOV.U32 R6, RZ, RZ, 0x1 ;  /* 0x00000001ff067424 */ /* 0x000fc600078e00ff */
[----:B------:R-:W-:Y:S02]  /*0ea0*/  SEL R18, R3, R0, !P2 ;  /* 0x0000000003127207 */ /* 0x000fe40005000000 */
[----:B------:R-:W-:-:S07]  /*0eb0*/  SEL R22, R0, R3, !P2 ;  /* 0x0000000300167207 */ /* 0x000fce0005000000 */
.L_x_8:
[----:B------:R-:W-:-:S08]  /*0ec0*/  NOP ;  /* 0x0000000000007918 */ /* 0x000fd00000000000 */
[----:B------:R-:W1:Y:S02]  /*0ed0*/  USETMAXREG.TRY_ALLOC.CTAPOOL UP0, 0xe8 ;  /* 0x000000e8000079c8 */ /* 0x000e640008000600 */
[----:B-1----:R-:W-:-:S13]  /*0ee0*/  PLOP3.LUT P0, PT, PT, PT, UP0, 0x80, 0x0 ;  /* 0x000000000000781c */ /* 0x002fda0003f0f008 */
[----:B------:R-:W-:Y:S05]  /*0ef0*/  @!P0 BRA `(.L_x_8) ;  /* 0xfffffffc00f08947 */ /* 0x000fea000383ffff */
[----:B------:R-:W-:Y:S01]  /*0f00*/  ULDC.64 UR4, c[0x0][0x598] ;  /* 0x0001660000047ab9 */ /* 0x000fe20000000a00 */
[----:B------:R-:W-:Y:S01]  /*0f10*/  ULDC.64 UR36, c[0x0][0x208] ;  /* 0x0000820000247ab9 */ /* 0x000fe20000000a00 */
[----:B------:R-:W-:-:S04]  /*0f20*/  ISETP.NE.U32.AND P0, PT, RZ, UR4, PT ;  /* 0x00000004ff007c0c */ /* 0x000fc8000bf05070 */
[----:B------:R-:W-:-:S13]  /*0f30*/  ISETP.NE.AND.EX P0, PT, RZ, UR5, PT, P0 ;  /* 0x00000005ff007c0c */ /* 0x000fda000bf05300 */
[----:B------:R-:W-:Y:S05]  /*0f40*/  @!P0 BRA `(.L_x_11) ;  /* 0x00000000001c8947 */ /* 0x000fea0003800000 */
[----:B------:R-:W1:Y:S02]  /*0f50*/  LDC.64 R2, c[0x0][0x598] ;  /* 0x00016600ff027b82 */ /* 0x000e640000000a00 */
[----:B-1----:R-:W2:Y:S02]  /*0f60*/  LDG.E.64 R2, desc[UR36][R2.64] ;  /* 0x0000002402027981 */ /* 0x002ea4000c1e1b00 */
[----:B--2---:R-:W-:-:S04]  /*0f70*/  ISETP.NE.U32.AND P0, PT, R2, RZ, PT ;  /* 0x000000ff0200720c */ /* 0x004fc80003f05070 */
[----:B------:R-:W-:-:S13]  /*0f80*/  ISETP.NE.AND.EX P0, PT, R3, RZ, PT, P0 ;  /* 0x000000ff0300720c */ /* 0x000fda0003f05300 */
[----:B------:R-:W-:Y:S05]  /*0f90*/  @!P0 BRA `(.L_x_11) ;  /* 0x0000000000088947 */ /* 0x000fea0003800000 */
[----:B------:R1:W5:Y:S01]  /*0fa0*/  LD.E R2, desc[UR36][R2.64] ;  /* 0x0000002402027980 */ /* 0x000362000c101900 */
[----:B------:R-:W-:Y:S05]  /*0fb0*/  BRA `(.L_x_12) ;  /* 0x0000000000247947 */ /* 0x000fea0003800000 */
.L_x_11:
[----:B------:R-:W-:Y:S02]  /*0fc0*/  ULDC.64 UR4, c[0x0][0x588] ;  /* 0x0001620000047ab9 */ /* 0x000fe40000000a00 */
[----:B------:R-:W-:-:S04]  /*0fd0*/  ISETP.NE.U32.AND P0, PT, RZ, UR4, PT ;  /* 0x00000004ff007c0c */ /* 0x000fc8000bf05070 */
[----:B------:R-:W-:-:S13]  /*0fe0*/  ISETP.NE.AND.EX P0, PT, RZ, UR5, PT, P0 ;  /* 0x00000005ff007c0c */ /* 0x000fda000bf05300 */
[----:B------:R-:W-:Y:S05]  /*0ff0*/  @!P0 BRA `(.L_x_13) ;  /* 0x00000000000c8947 */ /* 0x000fea0003800000 */
[----:B------:R-:W1:Y:S02]  /*1000*/  LDC.64 R2, c[0x0][0x588] ;  /* 0x00016200ff027b82 */ /* 0x000e640000000a00 */
[----:B-1----:R2:W5:Y:S01]  /*1010*/  LDG.E R2, desc[UR36][R2.64] ;  /* 0x0000002402027981 */ /* 0x002562000c1e1900 */
[----:B------:R-:W-:Y:S05]  /*1020*/  BRA `(.L_x_12) ;  /* 0x0000000000087947 */ /* 0x000fea0003800000 */
.L_x_13:
[----:B------:R-:W-:Y:S02]  /*1030*/  ULDC UR4, c[0x0][0x580] ;  /* 0x0001600000047ab9 */ /* 0x000fe40000000800 */
[----:B------:R-:W-:-:S07]  /*1040*/  MOV R2, UR4 ;  /* 0x0000000400027c02 */ /* 0x000fce0008000f00 */
.L_x_12:
[----:B------:R-:W-:Y:S02]  /*1050*/  ULDC.64 UR4, c[0x0][0x5a0] ;  /* 0x0001680000047ab9 */ /* 0x000fe40000000a00 */
[----:B------:R-:W-:-:S04]  /*1060*/  ISETP.NE.U32.AND P0, PT, RZ, UR4, PT ;  /* 0x00000004ff007c0c */ /* 0x000fc8000bf05070 */
[----:B------:R-:W-:-:S13]  /*1070*/  ISETP.NE.AND.EX P0, PT, RZ, UR5, PT, P0 ;  /* 0x00000005ff007c0c */ /* 0x000fda000bf05300 */
[----:B------:R-:W-:Y:S05]  /*1080*/  @!P0 BRA `(.L_x_14) ;  /* 0x00000000001c8947 */ /* 0x000fea0003800000 */
[----:B------:R-:W3:Y:S02]  /*1090*/  LDC.64 R4, c[0x0][0x5a0] ;  /* 0x00016800ff047b82 */ /* 0x000ee40000000a00 */
[----:B---3--:R-:W3:Y:S02]  /*10a0*/  LDG.E.64 R4, desc[UR36][R4.64] ;  /* 0x0000002404047981 */ /* 0x008ee4000c1e1b00 */
[----:B---3--:R-:W-:-:S04]  /*10b0*/  ISETP.NE.U32.AND P0, PT, R4, RZ, PT ;  /* 0x000000ff0400720c */ /* 0x008fc80003f05070 */
[----:B------:R-:W-:-:S13]  /*10c0*/  ISETP.NE.AND.EX P0, PT, R5, RZ, PT, P0 ;  /* 0x000000ff0500720c */ /* 0x000fda0003f05300 */
[----:B------:R-:W-:Y:S05]  /*10d0*/  @!P0 BRA `(.L_x_14) ;  /* 0x0000000000088947 */ /* 0x000fea0003800000 */
[----:B------:R3:W5:Y:S01]  /*10e0*/  LD.E R16, desc[UR36][R4.64] ;  /* 0x0000002404107980 */ /* 0x000762000c101900 */
[----:B------:R-:W-:Y:S05]  /*10f0*/  BRA `(.L_x_15) ;  /* 0x0000000000247947 */ /* 0x000fea0003800000 */
.L_x_14:
[----:B------:R-:W-:Y:S02]  /*1100*/  ULDC.64 UR4, c[0x0][0x590] ;  /* 0x0001640000047ab9 */ /* 0x000fe40000000a00 */
[----:B------:R-:W-:-:S04]  /*1110*/  ISETP.NE.U32.AND P0, PT, RZ, UR4, PT ;  /* 0x00000004ff007c0c */ /* 0x000fc8000bf05070 */
[----:B------:R-:W-:-:S13]  /*1120*/  ISETP.NE.AND.EX P0, PT, RZ, UR5, PT, P0 ;  /* 0x00000005ff007c0c */ /* 0x000fda000bf05300 */
[----:B------:R-:W-:Y:S05]  /*1130*/  @!P0 BRA `(.L_x_16) ;  /* 0x00000000000c8947 */ /* 0x000fea0003800000 */
[----:B------:R-:W3:Y:S02]  /*1140*/  LDC.64 R4, c[0x0][0x590] ;  /* 0x00016400ff047b82 */ /* 0x000ee40000000a00 */
[----:B---3--:R4:W5:Y:S01]  /*1150*/  LDG.E R16, desc[UR36][R4.64] ;  /* 0x0000002404107981 */ /* 0x008962000c1e1900 */
[----:B------:R-:W-:Y:S05]  /*1160*/  BRA `(.L_x_15) ;  /* 0x0000000000087947 */ /* 0x000fea0003800000 */
.L_x_16:
[----:B------:R-:W-:Y:S02]  /*1170*/  ULDC UR4, c[0x0][0x584] ;  /* 0x0001610000047ab9 */ /* 0x000fe40000000800 */
[----:B------:R-:W-:-:S07]  /*1180*/  IMAD.U32 R16, RZ, RZ, UR4 ;  /* 0x00000004ff107e24 */ /* 0x000fce000f8e00ff */
.L_x_15:
[----:B------:R-:W-:-:S13]  /*1190*/  LOP3.LUT P0, RZ, R6, 0xff, RZ, 0xc0, !PT ;  /* 0x000000ff06ff7812 */ /* 0x000fda000780c0ff */
[----:B------:R-:W-:Y:S05]  /*11a0*/  @!P0 EXIT ;  /* 0x000000000000894d */ /* 0x000fea0003800000 */
[----:B------:R-:W-:Y:S01]  /*11b0*/  ULDC UR4, c[0x0][0x28c] ;  /* 0x0000a30000047ab9 */ /* 0x000fe20000000800 */
[----:B------:R-:W-:Y:S01]  /*11c0*/  UMOV UR38, URZ ;  /* 0x0000003f00267c82 */ /* 0x000fe20008000000 */
[----:B------:R-:W-:Y:S01]  /*11d0*/  UIADD3 UR4, UR4, 0x7f, URZ ;  /* 0x0000007f04047890 */ /* 0x000fe2000fffe03f */
[----:B------:R-:W-:-:S03]  /*11e0*/  UMOV UR39, URZ ;  /* 0x0000003f00277c82 */ /* 0x000fc60008000000 */
[----:B------:R-:W-:-:S04]  /*11f0*/  USHF.R.S32.HI UR5, URZ, 0x1f, UR4 ;  /* 0x0000001f3f057899 */ /* 0x000fc80008011404 */
[----:B------:R-:W-:-:S04]  /*1200*/  ULEA.HI UR5, UR5, UR4, URZ, 0x7 ;  /* 0x0000000405057291 */ /* 0x000fc8000f8f383f */
[----:B------:R-:W-:-:S12]  /*1210*/  USHF.R.S32.HI UR42, URZ, 0x7, UR5 ;  /* 0x000000073f2a7899 */ /* 0x000fd80008011405 */
.L_x_544:
[----:B------:R-:W0:Y:S01]  /*1220*/  S2R R0, SR_TID.X ;  /* 0x0000000000007919 */ /* 0x000e220000002100 */
[----:B-1----:R-:W1:Y:S01]  /*1230*/  S2UR UR7, SR_CgaCtaId ;  /* 0x00000000000779c3 */ /* 0x002e620000008800 */
[----:B------:R-:W-:Y:S02]  /*1240*/  UMOV UR6, 0x400 ;  /* 0x0000040000067882 */ /* 0x000fe40000000000 */
[----:B-1----:R-:W-:Y:S01]  /*1250*/  ULEA UR6, UR7, UR6, 0x18 ;  /* 0x0000000607067291 */ /* 0x002fe2000f8ec03f */
[----:B0-----:R-:W-:-:S04]  /*1260*/  LOP3.LUT R0, R0, 0x80, RZ, 0xc0, !PT ;  /* 0x0000008000007812 */ /* 0x001fc800078ec0ff */
[----:B------:R-:W-:-:S06]  /*1270*/  SHF.R.U32.HI R0, RZ, 0x7, R0 ;  /* 0x00000007ff007819 */ /* 0x000fcc0000011600 */
[----:B------:R-:W0:Y:S02]  /*1280*/  SHFL.IDX PT, R0, R0, RZ, 0x1f ;  /* 0x00001fff00007589 */ /* 0x000e2400000e0000 */
[----:B0-----:R-:W-:-:S13]  /*1290*/  R2UR UR4, R0 ;  /* 0x00000000000472ca */ /* 0x001fda00000e0000 */
[----:B------:R-:W-:-:S04]  /*12a0*/  ULEA.HI UR5, UR4, UR4, URZ, 0x1 ;  /* 0x0000000404057291 */ /* 0x000fc8000f8f083f */
[----:B------:R-:W-:-:S04]  /*12b0*/  ULOP3.LUT UR5, UR5, 0x7fffe, URZ, 0xc0, !UPT ;  /* 0x0007fffe05057892 */ /* 0x000fc8000f8ec03f */
[----:B------:R-:W-:-:S03]  /*12c0*/  UIADD3 UR5, UR4, -UR5, URZ ;  /* 0x8000000504057290 */ /* 0x000fc6000fffe03f */
[----:B------:R-:W-:Y:S01]  /*12d0*/  ULDC UR4, c[0x0][0x28c] ;  /* 0x0000a30000047ab9 */ /* 0x000fe20000000800 */
[----:B------:R-:W-:Y:S01]  /*12e0*/  ULEA UR5, UR5, UR6, 0xd ;  /* 0x0000000605057291 */ /* 0x000fe2000f8e683f */
[----:B------:R-:W-:-:S03]  /*12f0*/  ISETP.LT.AND P0, PT, RZ, UR4, PT ;  /* 0x00000004ff007c0c */ /* 0x000fc6000bf01270 */
[----:B------:R-:W-:-:S04]  /*1300*/  UIADD3 UR5, UR5, 0x100, URZ ;  /* 0x0000010005057890 */ /* 0x000fc8000fffe03f */
[----:B------:R-:W-:-:S04]  /*1310*/  USHF.R.U32.HI UR5, URZ, 0x4, UR5 ;  /* 0x000000043f057899 */ /* 0x000fc80008011605 */
[----:B------:R-:W-:Y:S02]  /*1320*/  ULOP3.LUT UR43, UR5, 0x3fff, URZ, 0xc0, !UPT ;  /* 0x00003fff052b7892 */ /* 0x000fe4000f8ec03f */
[----:B--23-5:R-:W-:Y:S10]  /*1330*/  @P0 BRA `(.L_x_17) ;  /* 0x0000000000400947 */ /* 0x02cff40003800000 */
[----:B------:R-:W-:Y:S01]  /*1340*/  MOV R0, 0x0 ;  /* 0x0000000000007802 */ /* 0x000fe20000000f00 */
[----:B------:R-:W-:Y:S01]  /*1350*/  ULDC.64 UR4, c[0x4][0x68] ;  /* 0x01001a0000047ab9 */ /* 0x000fe20000000a00 */
[----:B------:R-:W-:Y:S01]  /*1360*/  ULDC.64 UR6, c[0x4][0x8] ;  /* 0x0100020000067ab9 */ /* 0x000fe20000000a00 */
[----:B---34-:R-:W-:Y:S01]  /*1370*/  IMAD.U32 R4, RZ, RZ, UR4 ;  /* 0x00000004ff047e24 */ /* 0x018fe2000f8e00ff */
[----:B------:R0:W1:Y:S01]  /*1380*/  LDC.64 R14, c[0x4][R0] ;  /* 0x01000000000e7b82 */ /* 0x0000620000000a00 */
[----:B------:R-:W-:Y:S01]  /*1390*/  MOV R5, UR5 ;  /* 0x0000000500057c02 */ /* 0x000fe20008000f00 */
[----:B------:R-:W-:Y:S01]  /*13a0*/  ULDC.64 UR4, c[0x4][0x70] ;  /* 0x01001c0000047ab9 */ /* 0x000fe20000000a00 */
[----:B------:R-:W-:Y:S01]  /*13b0*/  MOV R10, UR6 ;  /* 0x00000006000a7c02 */ /* 0x000fe20008000f00 */
[----:B------:R-:W-:Y:S01]  /*13c0*/  IMAD.U32 R6, RZ, RZ, UR4 ;  /* 0x00000004ff067e24 */ /* 0x000fe2000f8e00ff */
[----:B------:R-:W-:Y:S01]  /*13d0*/  MOV R12, 0x1 ;  /* 0x00000001000c7802 */ /* 0x000fe20000000f00 */
[----:B------:R-:W-:-:S02]  /*13e0*/  IMAD.U32 R7, RZ, RZ, UR5 ;  /* 0x00000005ff077e24 */ /* 0x000fc4000f8e00ff */
[----:B------:R-:W-:Y:S02]  /*13f0*/  IMAD.U32 R11, RZ, RZ, UR7 ;  /* 0x00000007ff0b7e24 */ /* 0x000fe4000f8e00ff */
[----:B------:R-:W-:Y:S02]  /*1400*/  IMAD.MOV.U32 R8, RZ, RZ, 0x1e1 ;  /* 0x000001e1ff087424 */ /* 0x000fe400078e00ff */
[----:B0-----:R-:W-:-:S07]  /*1410*/  IMAD.MOV.U32 R13, RZ, RZ, RZ ;  /* 0x000000ffff0d7224 */ /* 0x001fce00078e00ff */
[----:B------:R-:W-:-:S07]  /*1420*/  LEPC R20, `(.L_x_17) ;  /* 0x000000001014794e */ /* 0x000fce0000000000 */
[----:B-12--5:R-:W-:Y:S05]  /*1430*/  CALL.ABS.NOINC R14 ;  /* 0x000000000e007343 */ /* 0x026fea0003c00000 */
.L_x_17:
[----:B------:R-:W-:-:S06]  /*1440*/  ULOP3.LUT UR4, UR40, 0x1, URZ, 0xfc, !UPT ;  /* 0x0000000128047892 */ /* 0x000fcc000f8efc3f */
[----:B------:R-:W-:-:S05]  /*1450*/  IMAD.U32 R0, RZ, RZ, UR4 ;  /* 0x00000004ff007e24 */ /* 0x000fca000f8e00ff */
[----:B------:R-:W-:-:S13]  /*1460*/  ISETP.NE.AND P0, PT, R0, 0x3, PT ;  /* 0x000000030000780c */ /* 0x000fda0003f05270 */
[----:B------:R-:W-:Y:S05]  /*1470*/  @!P0 BRA `(.L_x_18) ;  /* 0x0000000000048947 */ /* 0x000fea0003800000 */
[----:B------:R-:W-:Y:S01]  /*1480*/  BPT.TRAP 0x1 ;  /* 0x000000040000795c */ /* 0x000fe20000300000 */
.L_x_18:
[----:B------:R-:W0:Y:S01]  /*1490*/  S2UR UR5, SR_CgaCtaId ;  /* 0x00000000000579c3 */ /* 0x000e220000008800 */
[----:B------:R-:W-:Y:S01]  /*14a0*/  UMOV UR4, 0x400 ;  /* 0x0000040000047882 */ /* 0x000fe20000000000 */
[----:B--2---:R-:W-:Y:S01]  /*14b0*/  IMAD.U32 R3, RZ, RZ, UR38 ;  /* 0x00000026ff037e24 */ /* 0x004fe2000f8e00ff */
[----:B---34-:R-:W-:-:S04]  /*14c0*/  MOV R5, UR39 ;  /* 0x0000002700057c02 */ /* 0x018fc80008000f00 */
[----:B------:R-:W-:Y:S01]  /*14d0*/  SHF.L.U32 R3, R3, 0x1f, RZ ;  /* 0x0000001f03037819 */ /* 0x000fe200000006ff */
[----:B0-----:R-:W-:-:S06]  /*14e0*/  ULEA UR4, UR5, UR4, 0x18 ;  /* 0x0000000405047291 */ /* 0x001fcc000f8ec03f */
[----:B------:R-:W-:-:S05]  /*14f0*/  IMAD.U32 R0, RZ, RZ, UR4 ;  /* 0x00000004ff007e24 */ /* 0x000fca000f8e00ff */
[----:B------:R-:W-:-:S04]  /*1500*/  LEA R4, R5, R0, 0x3 ;  /* 0x0000000005047211 */ /* 0x000fc800078e18ff */
[----:B------:R0:W1:Y:S01]  /*1510*/  SYNCS.PHASECHK.TRANS64.TRYWAIT P1, [R4+URZ], R3 ;  /* 0x00000003040075a7 */ /* 0x000062000802017f */
[----:B------:R-:W-:Y:S05]  /*1520*/  @!P0 BRA `(.L_x_19) ;  /* 0x0000000000048947 */ /* 0x000fea0003800000 */
[----:B------:R-:W-:Y:S01]  /*1530*/  BPT.TRAP 0x1 ;  /* 0x000000040000795c */ /* 0x000fe20000300000 */
.L_x_19:
[----:B-1----:R-:W-:Y:S05]  /*1540*/  @P1 BRA `(.L_x_20) ;  /* 0x0000000000081947 */ /* 0x002fea0003800000 */
[----:B------:R-:W1:Y:S02]  /*1550*/  SYNCS.PHASECHK.TRANS64.TRYWAIT P1, [R4+URZ], R3 ;  /* 0x00000003040075a7 */ /* 0x000e64000802017f */
[----:B-1----:R-:W-:Y:S05]  /*1560*/  @!P1 BRA `(.L_x_21) ;  /* 0x0000022400189947 */ /* 0x002fea0003800000 */
.L_x_20:
[----:B------:R-:W-:-:S04]  /*1570*/  UISETP.LT.AND UP0, UPT, UR42, 0x1, UPT ;  /* 0x000000012a00788c */ /* 0x000fc8000bf01270 */
[----:B------:R-:W-:-:S06]  /*1580*/  USEL UR4, UR42, 0x1, UP0 ;  /* 0x000000012a047887 */ /* 0x000fcc0008000000 */
[----:B01----:R-:W-:Y:S01]  /*1590*/  IMAD.U32 R3, RZ, RZ, UR4 ;  /* 0x00000004ff037e24 */ /* 0x003fe2000f8e00ff */
[----:B------:R-:W-:Y:S05]  /*15a0*/  WARPSYNC.ALL ;  /* 0x0000000000007948 */ /* 0x000fea0003800000 */
[----:B------:R-:W-:-:S04]  /*15b0*/  IADD3 R3, -R3, UR42, RZ ;  /* 0x0000002a03037c10 */ /* 0x000fc8000fffe1ff */
[----:B------:R-:W-:Y:S02]  /*15c0*/  ISETP.GE.AND P1, PT, R3, 0x1, PT ;  /* 0x000000010300780c */ /* 0x000fe40003f26270 */
[----:B------:R-:W-:Y:S01]  /*15d0*/  R2UR UR4, R0 ;  /* 0x00000000000472ca */ /* 0x000fe200000e0000 */
[----:B------:R-:W-:Y:S01]  /*15e0*/  ULOP3.LUT UR8, UR43, 0x10000, URZ, 0xfc, !UPT ;  /* 0x000100002b087892 */ /* 0x000fe2000f8efc3f */
[----:B------:R-:W-:Y:S01]  /*15f0*/  WARPGROUP.ARRIVE ;  /* 0x00000000000079c5 */ /* 0x000fe20000000000 */
[----:B------:R-:W-:Y:S01]  /*1600*/  UMOV UR13, 0x40000040 ;  /* 0x40000040000d7882 */ /* 0x000fe20000000000 */
[----:B------:R-:W-:Y:S01]  /*1610*/  UMOV UR15, 0x40000040 ;  /* 0x40000040000f7882 */ /* 0x000fe20000000000 */
[----:B------:R-:W-:Y:S01]  /*1620*/  UIMAD UR6, UR39, 0xc00, UR8 ;  /* 0x00000c00270678a4 */ /* 0x000fe2000f8e0208 */
[----:B------:R0:W-:Y:S04]  /*1630*/  STL [R1+0x2f0], R22 ;  /* 0x0002f01601007387 */ /* 0x0001e80000100800 */
[----:B------:R-:W-:Y:S02]  /*1640*/  STL [R1+0x2ec], R18 ;  /* 0x0002ec1201007387 */ /* 0x000fe40000100800 */
[----:B------:R-:W-:Y:S01]  /*1650*/  UMOV UR12, UR6 ;  /* 0x00000006000c7c82 */ /* 0x000fe20008000000 */
[----:B------:R-:W-:Y:S01]  /*1660*/  UIADD3 UR4, UR4, 0x18100, URZ ;  /* 0x0001810004047890 */ /* 0x000fe2000fffe03f */
[----:B------:R-:W-:Y:S03]  /*1670*/  STL [R1+0x2e8], R17 ;  /* 0x0002e81101007387 */ /* 0x000fe60000100800 */
[----:B------:R-:W-:Y:S01]  /*1680*/  USHF.R.U32.HI UR4, URZ, 0x4, UR4 ;  /* 0x000000043f047899 */ /* 0x000fe20008011604 */
[----:B-----5:R1:W-:Y:S03]  /*1690*/  STL [R1+0x2e4], R16 ;  /* 0x0002e41001007387 */ /* 0x0203e60000100800 */
[----:B------:R-:W-:Y:S01]  /*16a0*/  ULOP3.LUT UR4, UR4, 0x3fff, URZ, 0xc0, !UPT ;  /* 0x00003fff04047892 */ /* 0x000fe2000f8ec03f */
[----:B------:R-:W-:Y:S03]  /*16b0*/  STL [R1+0x2e0], R3 ;  /* 0x0002e00301007387 */ /* 0x000fe60000100800 */
[----:B------:R-:W-:Y:S01]  /*16c0*/  ULOP3.LUT UR9, UR4, 0x10000, URZ, 0xfc, !UPT ;  /* 0x0001000004097892 */ /* 0x000fe2000f8efc3f */
[----:B------:R-:W-:Y:S03]  /*16d0*/  STL [R1+0x2dc], R2 ;  /* 0x0002dc0201007387 */ /* 0x000fe60000100800 */
[----:B------:R-:W-:Y:S01]  /*16e0*/  ULEA UR4, UR39, UR9, 0xc ;  /* 0x0000000927047291 */ /* 0x000fe2000f8e603f */
[----:B------:R2:W-:Y:S06]  /*16f0*/  STL [R1+0x2f4], R0 ;  /* 0x0002f40001007387 */ /* 0x0005ec0000100800 */
[----:B------:R-:W-:-:S02]  /*1700*/  UMOV UR14, UR4 ;  /* 0x00000004000e7c82 */ /* 0x000fc40008000000 */
[----:B------:R-:W-:Y:S01]  /*1710*/  HGMMA.64x256x16.F32.BF16 R24, gdesc[UR12], RZ, !UPT, gsb0 ;  /* 0x03e000000c1879f0 */ /* 0x000fe2000c0018ff */
[----:B------:R-:W-:Y:S01]  /*1720*/  UIADD3 UR12, UR6, 0x400, URZ ;  /* 0x00000400060c7890 */ /* 0x000fe2000fffe03f */
[----:B------:R-:W-:Y:S01]  /*1730*/  UMOV UR13, 0x40000040 ;  /* 0x40000040000d7882 */ /* 0x000fe20000000000 */
[----:B------:R-:W-:Y:S02]  /*1740*/  WARPGROUP.DEPBAR.LE gsb0, 0x0 ;  /* 0x00008000000079c5 */ /* 0x000fe40000010000 */
[----:B------:R-:W-:Y:S01]  /*1750*/  STL.64 [R1], R24 ;  /* 0x0000001801007387 */ /* 0x000fe20000100a00 */
[----:B------:R-:W-:Y:S01]  /*1760*/  IMAD.MOV.U32 R227, RZ, RZ, R54 ;  /* 0x000000ffffe37224 */ /* 0x000fe200078e0036 */
[----:B------:R-:W-:Y:S01]  /*1770*/  MOV R226, R55 ;  /* 0x0000003700e27202 */ /* 0x000fe20000000f00 */
[----:B------:R-:W-:Y:S01]  /*1780*/  IMAD.MOV.U32 R225, RZ, RZ, R56 ;  /* 0x000000ffffe17224 */ /* 0x000fe200078e0038 */
[----:B------:R-:W-:Y:S01]  /*1790*/  STL.64 [R1+0x8], R26 ;  /* 0x0000081a01007387 */ /* 0x000fe20000100a00 */
        /* <DEDUP_REMOVED lines=73> */
[----:B0-----:R-:W-:Y:S01]  /*1c30*/  MOV R22, R130 ;  /* 0x0000008200167202 */ /* 0x001fe20000000f00 */
[----:B------:R-:W-:Y:S01]  /*1c40*/  IMAD.MOV.U32 R189, RZ, RZ, R113 ;  /* 0x000000ffffbd7224 */ /* 0x000fe200078e0071 */
[----:B------:R-:W-:Y:S01]  /*1c50*/  MOV R19, R133 ;  /* 0x0000008500137202 */ /* 0x000fe20000000f00 */
[----:B------:R-:W-:Y:S01]  /*1c60*/  IMAD.MOV.U32 R190, RZ, RZ, R114 ;  /* 0x000000ffffbe7224 */ /* 0x000fe200078e0072 */
[----:B-1----:R-:W-:Y:S01]  /*1c70*/  MOV R16, R136 ;  /* 0x0000008800107202 */ /* 0x002fe20000000f00 */
        /* <DEDUP_REMOVED lines=9> */
[----:B------:R0:W-:Y:S01]  /*1d10*/  STL.64 [R1+0x70], R52 ;  /* 0x0000703401007387 */ /* 0x0001e20000100a00 */
[----:B------:R-:W-:Y:S01]  /*1d20*/  IMAD.MOV.U32 R199, RZ, RZ, R123 ;  /* 0x000000ffffc77224 */ /* 0x000fe200078e007b */
[----:B--2---:R-:W-:Y:S01]  /*1d30*/  MOV R0, R151 ;  /* 0x0000009700007202 */ /* 0x004fe20000000f00 */
[----:B------:R-:W-:Y:S01]  /*1d40*/  IMAD.MOV.U32 R201, RZ, RZ, R125 ;  /* 0x000000ffffc97224 */ /* 0x000fe200078e007d */
[----:B------:R-:W-:Y:S01]  /*1d50*/  STL [R1+0xb78], R154 ;  /* 0x000b789a01007387 */ /* 0x000fe20000100800 */
[----:B------:R-:W-:-:S02]  /*1d60*/  IMAD.MOV.U32 R202, RZ, RZ, R126 ;  /* 0x000000ffffca7224 */ /* 0x000fc400078e007e */
[----:B------:R-:W-:Y:S02]  /*1d70*/  IMAD.MOV.U32 R204, RZ, RZ, R128 ;  /* 0x000000ffffcc7224 */ /* 0x000fe400078e0080 */
[----:B------:R-:W-:Y:S02]  /*1d80*/  IMAD.MOV.U32 R23, RZ, RZ, R129 ;  /* 0x000000ffff177224 */ /* 0x000fe400078e0081 */
[----:B------:R-:W-:Y:S02]  /*1d90*/  IMAD.MOV.U32 R21, RZ, RZ, R131 ;  /* 0x000000ffff157224 */ /* 0x000fe400078e0083 */
[----:B------:R-:W-:Y:S02]  /*1da0*/  IMAD.MOV.U32 R20, RZ, RZ, R132 ;  /* 0x000000ffff147224 */ /* 0x000fe400078e0084 */
[----:B------:R-:W-:Y:S02]  /*1db0*/  IMAD.MOV.U32 R18, RZ, RZ, R134 ;  /* 0x000000ffff127224 */ /* 0x000fe400078e0086 */
        /* <DEDUP_REMOVED lines=11> */
[----:B0-----:R-:W-:-:S06]  /*1e70*/  WARPGROUP.ARRIVE ;  /* 0x00000000000079c5 */ /* 0x001fcc0000000000 */
[----:B------:R-:W-:Y:S03]  /*1e80*/  HGMMA.64x256x16.F32.BF16 R24, gdesc[UR12], RZ, !UPT, gsb0 ;  /* 0x03e000000c1879f0 */ /* 0x000fe6000c0018ff */
[----:B------:R-:W-:Y:S02]  /*1e90*/  WARPGROUP.DEPBAR.LE gsb0, 0x0 ;  /* 0x00008000000079c5 */ /* 0x000fe40000010000 */
[----:B------:R-:W-:Y:S04]  /*1ea0*/  STL.64 [R1+0xb70], R150 ;  /* 0x000b709601007387 */ /* 0x000fe80000100a00 */
        /* <DEDUP_REMOVED lines=24> */
[----:B------:R0:W-:Y:S04]  /*2030*/  STL.64 [R1+0xaa8], R100 ;  /* 0x000aa86401007387 */ /* 0x0001e80000100a00 */
[----:B0-----:R-:W2:Y:S04]  /*2040*/  LDL.LU R100, [R1] ;  /* 0x0000000001647983 */ /* 0x001ea80000300800 */
[----:B------:R-:W2:Y:S04]  /*2050*/  LDL.LU R101, [R1+0x4] ;  /* 0x0000040001657983 */ /* 0x000ea80000300800 */
        /* <DEDUP_REMOVED lines=27> */
[----:B------:R-:W2:Y:S01]  /*2210*/  LDL.LU R129, [R1+0x74] ;  /* 0x0000740001817983 */ /* 0x000ea20000300800 */
        /* <DEDUP_REMOVED lines=29> */
[----:B------:R-:W-:Y:S01]  /*23f0*/  UIADD3 UR12, UR6, 0x2, URZ ;  /* 0x00000002060c7890 */ /* 0x000fe2000fffe03f */
[----:B------:R-:W-:Y:S01]  /*2400*/  IMAD.MOV.U32 R154, RZ, RZ, R205 ;  /* 0x000000ffff9a7224 */ /* 0x000fe200078e00cd */
[----:B------:R-:W-:Y:S01]  /*2410*/  MOV R205, R23 ;  /* 0x0000001700cd7202 */ /* 0x000fe20000000f00 */
[----:B------:R-:W-:Y:S01]  /*2420*/  IMAD.MOV.U32 R206, RZ, RZ, R22 ;  /* 0x000000ffffce7224 */ /* 0x000fe200078e0016 */
[----:B------:R-:W-:Y:S01]  /*2430*/  UIADD3 UR14, UR4, 0x2, URZ ;  /* 0x00000002040e7890 */ /* 0x000fe2000fffe03f */
[----:B------:R-:W-:Y:S01]  /*2440*/  IMAD.MOV.U32 R207, RZ, RZ, R21 ;  /* 0x000000ffffcf7224 */ /* 0x000fe200078e0015 */
[----:B------:R-:W-:Y:S01]  /*2450*/  UMOV UR13, 0x40000040 ;  /* 0x40000040000d7882 */ /* 0x000fe20000000000 */
[----:B------:R-:W-:Y:S01]  /*2460*/  IMAD.MOV.U32 R209, RZ, RZ, R19 ;  /* 0x000000ffffd17224 */ /* 0x000fe200078e0013 */
[----:B------:R-:W-:Y:S01]  /*2470*/  UMOV UR15, 0x40000040 ;  /* 0x40000040000f7882 */ /* 0x000fe20000000000 */
        /* <DEDUP_REMOVED lines=11> */
[----:B------:R-:W-:-:S06]  /*2530*/  IMAD.MOV.U32 R227, RZ, RZ, R0 ;  /* 0x000000ffffe37224 */ /* 0x000fcc00078e0000 */
[----:B--2---:R-:W-:-:S06]  /*2540*/  WARPGROUP.ARRIVE ;  /* 0x00000000000079c5 */ /* 0x004fcc0000000000 */
[----:B------:R-:W-:Y:S03]  /*2550*/  HGMMA.64x256x16.F32.BF16 R100, gdesc[UR12], R100, gsb0 ;  /* 0x03e000000c6479f0 */ /* 0x000fe60008001864 */
[----:B------:R-:W-:Y:S02]  /*2560*/  WARPGROUP.DEPBAR.LE gsb0, 0x0 ;  /* 0x00008000000079c5 */ /* 0x000fe40000010000 */
[----:B------:R-:W-:Y:S04]  /*2570*/  STL.64 [R1], R100 ;  /* 0x0000006401007387 */ /* 0x000fe80000100a00 */
        /* <DEDUP_REMOVED lines=63> */
[----:B0-----:R-:W2:Y:S04]  /*2970*/  LDL.LU R154, [R1+0xb78] ;  /* 0x000b7800019a7983 */ /* 0x001ea80000300800 */
[----:B------:R-:W3:Y:S04]  /*2980*/  LDL.LU.64 R150, [R1+0xb70] ;  /* 0x000b700001967983 */ /* 0x000ee80000300a00 */
        /* <DEDUP_REMOVED lines=24> */
[----:B------:R-:W3:Y:S01]  /*2b10*/  LDL.LU.64 R100, [R1+0xaa8] ;  /* 0x000aa80001647983 */ /* 0x000ee20000300a00 */
[----:B------:R-:W-:Y:S01]  /*2b20*/  UIADD3 UR12, UR6, 0x402, URZ ;  /* 0x00000402060c7890 */ /* 0x000fe2000fffe03f */
[----:B------:R-:W-:Y:S01]  /*2b30*/  UMOV UR13, 0x40000040 ;  /* 0x40000040000d7882 */ /* 0x000fe20000000000 */
[----:B---3--:R-:W-:-:S07]  /*2b40*/  WARPGROUP.ARRIVE ;  /* 0x00000000000079c5 */ /* 0x008fce0000000000 */
[----:B------:R-:W-:Y:S03]  /*2b50*/  HGMMA.64x256x16.F32.BF16 R24, gdesc[UR12], R24, gsb0 ;  /* 0x03e000000c1879f0 */ /* 0x000fe60008001818 */
        /* <DEDUP_REMOVED lines=65> */
[----:B0-----:R-:W3:Y:S04]  /*2f70*/  LDL.LU.64 R24, [R1] ;  /* 0x0000000001187983 */ /* 0x001ee80000300a00 */
        /* <DEDUP_REMOVED lines=63> */
[----:B------:R-:W-:-:S02]  /*3370*/  UIADD3 UR12, UR6, 0x4, URZ ;  /* 0x00000004060c7890 */ /* 0x000fc4000fffe03f */
[----:B------:R-:W-:Y:S01]  /*3380*/  UIADD3 UR14, UR4, 0x4, URZ ;  /* 0x00000004040e7890 */ /* 0x000fe2000fffe03f */
[----:B------:R-:W-:Y:S01]  /*3390*/  UMOV UR13, 0x40000040 ;  /* 0x40000040000d7882 */ /* 0x000fe20000000000 */
[----:B------:R-:W-:Y:S01]  /*33a0*/  UMOV UR15, 0x40000040 ;  /* 0x40000040000f7882 */ /* 0x000fe20000000000 */
[----:B---3--:R-:W-:-:S06]  /*33b0*/  WARPGROUP.ARRIVE ;  /* 0x00000000000079c5 */ /* 0x008fcc0000000000 */
[----:B------:R-:W-:Y:S03]  /*33c0*/  HGMMA.64x256x16.F32.BF16 R24, gdesc[UR12], R24, gsb0 ;  /* 0x03e000000c1879f0 */ /* 0x000fe60008001818 */
[----:B------:R-:W-:Y:S02]  /*33d0*/  WARPGROUP.DEPBAR.LE gsb0, 0x0 ;  /* 0x00008000000079c5 */ /* 0x000fe40000010000 */
[----:B------:R-:W-:Y:S01]  /*33e0*/  STL.64 [R1], R24 ;  /* 0x0000001801007387 */ /* 0x000fe20000100a00 */
[----:B------:R-:W-:Y:S01]  /*33f0*/  IMAD.MOV.U32 R2, RZ, RZ, R150 ;  /* 0x000000ffff027224 */ /* 0x000fe200078e0096 */
[----:B------:R-:W-:Y:S01]  /*3400*/  MOV R0, R151 ;  /* 0x0000009700007202 */ /* 0x000fe20000000f00 */
[----:B------:R-:W-:Y:S01]  /*3410*/  IMAD.MOV.U32 R3, RZ, RZ, R149 ;  /* 0x000000ffff037224 */ /* 0x000fe200078e0095 */
[----:B------:R-:W-:Y:S01]  /*3420*/  STL.64 [R1+0x8], R26 ;  /* 0x0000081a01007387 */ /* 0x000fe20000100a00 */
[----:B------:R-:W-:Y:S01]  /*3430*/  MOV R4, R148 ;  /* 0x0000009400047202 */ /* 0x000fe20000000f00 */
[----:B------:R-:W-:Y:S01]  /*3440*/  IMAD.MOV.U32 R6, RZ, RZ, R146 ;  /* 0x000000ffff067224 */ /* 0x000fe200078e0092 */
[----:B------:R-:W-:Y:S01]  /*3450*/  MOV R7, R145 ;  /* 0x0000009100077202 */ /* 0x000fe20000000f00 */
        /* <DEDUP_REMOVED lines=48> */
[----:B------:R0:W-:Y:S01]  /*3760*/  STL.64 [R1+0x70], R52 ;  /* 0x0000703401007387 */ /* 0x0001e20000100a00 */
[----:B------:R-:W-:Y:S01]  /*3770*/  IMAD.MOV.U32 R187, RZ, RZ, R111 ;  /* 0x000000ffffbb7224 */ /* 0x000fe200078e006f */
[----:B------:R-:W-:Y:S01]  /*3780*/  MOV R182, R106 ;  /* 0x0000006a00b67202 */ /* 0x000fe20000000f00 */
[----:B------:R-:W-:Y:S01]  /*3790*/  IMAD.MOV.U32 R184, RZ, RZ, R108 ;  /* 0x000000ffffb87224 */ /* 0x000fe200078e006c */
[----:B------:R-:W3:Y:S01]  /*37a0*/  LDL.LU.64 R150, [R1+0xaa0] ;  /* 0x000aa00001967983 */ /* 0x000ee20000300a00 */
        /* <DEDUP_REMOVED lines=68> */
[----:B------:R-:W-:-:S02]  /*3bf0*/  IMAD.MOV.U32 R224, RZ, RZ, R57 ;  /* 0x000000ffffe07224 */ /* 0x000fc400078e0039 */
[----:B------:R-:W-:Y:S01]  /*3c00*/  IMAD.MOV.U32 R227, RZ, RZ, R54 ;  /* 0x000000ffffe37224 */ /* 0x000fe200078e0036 */
        /* <DEDUP_REMOVED lines=31> */
[----:B0-----:R-:W3:Y:S04]  /*3e00*/  LDL.LU.64 R52, [R1+0x918] ;  /* 0x0009180001347983 */ /* 0x001ee80000300a00 */
        /* <DEDUP_REMOVED lines=15> */
[----:B------:R-:W-:-:S02]  /*3f00*/  UMOV UR13, 0x40000040 ;  /* 0x40000040000d7882 */ /* 0x000fc40000000000 */
[----:B--2---:R-:W-:Y:S01]  /*3f10*/  STL [R1+0x8a0], R154 ;  /* 0x0008a09a01007387 */ /* 0x004fe20000100800 */
[----:B---3--:R-:W-:-:S06]  /*3f20*/  WARPGROUP.ARRIVE ;  /* 0x00000000000079c5 */ /* 0x008fcc0000000000 */
        /* <DEDUP_REMOVED lines=86> */
[----:B------:R-:W-:-:S02]  /*4490*/  IMAD.MOV.U32 R151, RZ, RZ, R206 ;  /* 0x000000ffff977224 */ /* 0x000fc400078e00ce */
[----:B------:R-:W-:Y:S01]  /*44a0*/  IMAD.MOV.U32 R154, RZ, RZ, R205 ;  /* 0x000000ffff9a7224 */ /* 0x000fe200078e00cd */
[----:B------:R-:W-:Y:S01]  /*44b0*/  MOV R205, R23 ;  /* 0x0000001700cd7202 */ /* 0x000fe20000000f00 */
        /* <DEDUP_REMOVED lines=14> */
[----:B------:R-:W-:Y:S01]  /*45a0*/  IMAD.MOV.U32 R227, RZ, RZ, R0 ;  /* 0x000000ffffe37224 */ /* 0x000fe200078e0000 */
[----:B------:R-:W-:Y:S02]  /*45b0*/  UIADD3 UR12, UR6, 0x6, URZ ;  /* 0x00000006060c7890 */ /* 0x000fe4000fffe03f */
[----:B------:R-:W-:Y:S01]  /*45c0*/  UIADD3 UR14, UR4, 0x6, URZ ;  /* 0x00000006040e7890 */ /* 0x000fe2000fffe03f */
[----:B------:R-:W-:Y:S01]  /*45d0*/  UMOV UR13, 0x40000040 ;  /* 0x40000040000d7882 */ /* 0x000fe20000000000 */
[----:B------:R-:W-:Y:S01]  /*45e0*/  UMOV UR15, 0x40000040 ;  /* 0x40000040000f7882 */ /* 0x000fe20000000000 */
        /* <DEDUP_REMOVED lines=244> */
[----:B------:R-:W-:Y:S01]  /*5530*/  STL.64 [R1+0x50], R44 ;  /* 0x0000502c01007387 */ /* 0x000fe20000100a00 */
[----:B------:R-:W-:-:S03]  /*5540*/  IMAD.MOV.U32 R2, RZ, RZ, R150 ;  /* 0x000000ffff027224 */ /* 0x000fc600078e0096 */
[----:B------:R-:W-:Y:S01]  /*5550*/  STL.64 [R1+0x58], R46 ;  /* 0x0000582e01007387 */ /* 0x000fe20000100a00 */
[----:B------:R-:W-:-:S03]  /*5560*/  MOV R0, R151 ;  /* 0x0000009700007202 */ /* 0x000fc60000000f00 */
[----:B------:R-:W-:Y:S01]  /*5570*/  STL.64 [R1+0x60], R48 ;  /* 0x0000603001007387 */ /* 0x000fe20000100a00 */
[----:B------:R-:W-:Y:S01]  /*5580*/  MOV R4, R148 ;  /* 0x0000009400047202 */ /* 0x000fe20000000f00 */
[----:B------:R-:W-:Y:S02]  /*5590*/  IMAD.MOV.U32 R3, RZ, RZ, R149 ;  /* 0x000000ffff037224 */ /* 0x000fe400078e0095 */
[----:B------:R-:W-:Y:S01]  /*55a0*/  STL.64 [R1+0x68], R50 ;  /* 0x0000683201007387 */ /* 0x000fe20000100a00 */
[----:B------:R-:W-:-:S03]  /*55b0*/  IMAD.MOV.U32 R6, RZ, RZ, R146 ;  /* 0x000000ffff067224 */ /* 0x000fc600078e0092 */
[----:B------:R0:W-:Y:S01]  /*55c0*/  STL.64 [R1+0x70], R52 ;  /* 0x0000703401007387 */ /* 0x0001e20000100a00 */
[----:B------:R-:W-:Y:S01]  /*55d0*/  IMAD.MOV.U32 R5, RZ, RZ, R147 ;  /* 0x000000ffff057224 */ /* 0x000fe200078e0093 */
[----:B------:R-:W-:Y:S02]  /*55e0*/  MOV R7, R145 ;  /* 0x0000009100077202 */ /* 0x000fe40000000f00 */
[----:B------:R-:W3:Y:S01]  /*55f0*/  LDL.LU.64 R150, [R1+0x7c8] ;  /* 0x0007c80001967983 */ /* 0x000ee20000300a00 */
[----:B------:R-:W-:Y:S01]  /*5600*/  IMAD.MOV.U32 R8, RZ, RZ, R144 ;  /* 0x000000ffff087224 */ /* 0x000fe200078e0090 */
[----:B------:R-:W-:Y:S02]  /*5610*/  MOV R10, R142 ;  /* 0x0000008e000a7202 */ /* 0x000fe40000000f00 */
[----:B------:R-:W3:Y:S01]  /*5620*/  LDL.LU.64 R148, [R1+0x7c0] ;  /* 0x0007c00001947983 */ /* 0x000ee20000300a00 */
[----:B------:R-:W-:-:S03]  /*5630*/  IMAD.MOV.U32 R9, RZ, RZ, R143 ;  /* 0x000000ffff097224 */ /* 0x000fc600078e008f */
[----:B------:R-:W3:Y:S01]  /*5640*/  LDL.LU.64 R146, [R1+0x7b8] ;  /* 0x0007b80001927983 */ /* 0x000ee20000300a00 */
[----:B------:R-:W-:Y:S01]  /*5650*/  IMAD.MOV.U32 R12, RZ, RZ, R140 ;  /* 0x000000ffff0c7224 */ /* 0x000fe200078e008c */
[----:B------:R-:W-:Y:S01]  /*5660*/  MOV R13, R139 ;  /* 0x0000008b000d7202 */ /* 0x000fe20000000f00 */
[----:B------:R-:W-:Y:S01]  /*5670*/  IMAD.MOV.U32 R11, RZ, RZ, R141 ;  /* 0x000000ffff0b7224 */ /* 0x000fe200078e008d */
        /* <DEDUP_REMOVED lines=127> */
[----:B------:R-:W-:-:S03]  /*5e70*/  IMAD.MOV.U32 R227, RZ, RZ, R54 ;  /* 0x000000ffffe37224 */ /* 0x000fc600078e0036 */
        /* <DEDUP_REMOVED lines=632> */
[----:B------:R-:W-:Y:S01]  /*8600*/  UIADD3 UR14, UR4, 0x806, URZ ;  /* 0x00000806040e7890 */ /* 0x000fe2000fffe03f */
[----:B------:R-:W-:Y:S01]  /*8610*/  IMAD.MOV.U32 R136, RZ, RZ, R2 ;  /* 0x000000ffff887224 */ /* 0x000fe200078e0002 */
[----:B------:R-:W-:Y:S01]  /*8620*/  UMOV UR13, 0x40000040 ;  /* 0x40000040000d7882 */ /* 0x000fe20000000000 */
[----:B------:R-:W-:Y:S01]  /*8630*/  IMAD.MOV.U32 R213, RZ, RZ, R21 ;  /* 0x000000ffffd57224 */ /* 0x000fe200078e0015 */
[----:B------:R-:W-:Y:S01]  /*8640*/  UMOV UR15, 0x40000040 ;  /* 0x40000040000f7882 */ /* 0x000fe20000000000 */
[----:B------:R-:W-:Y:S01]  /*8650*/  IMAD.MOV.U32 R214, RZ, RZ, R20 ;  /* 0x000000ffffd67224 */ /* 0x000fe200078e0014 */
[----:B------:R0:W5:Y:S01]  /*8660*/  LDL.LU R0, [R1+0x2f4] ;  /* 0x0002f40001007983 */ /* 0x0001620000300800 */
[----:B------:R-:W-:-:S02]  /*8670*/  IMAD.MOV.U32 R216, RZ, RZ, R15 ;  /* 0x000000ffffd87224 */ /* 0x000fc400078e000f */
[----:B------:R-:W-:Y:S01]  /*8680*/  IMAD.MOV.U32 R217, RZ, RZ, R14 ;  /* 0x000000ffffd97224 */ /* 0x000fe200078e000e */
[----:B------:R0:W5:Y:S01]  /*8690*/  LDL.LU R22, [R1+0x2f0] ;  /* 0x0002f00001167983 */ /* 0x0001620000300800 */
[----:B------:R-:W-:Y:S02]  /*86a0*/  IMAD.MOV.U32 R219, RZ, RZ, R12 ;  /* 0x000000ffffdb7224 */ /* 0x000fe400078e000c */
[----:B------:R-:W-:Y:S01]  /*86b0*/  IMAD.MOV.U32 R220, RZ, RZ, R11 ;  /* 0x000000ffffdc7224 */ /* 0x000fe200078e000b */
[----:B------:R0:W5:Y:S01]  /*86c0*/  LDL.LU R18, [R1+0x2ec] ;  /* 0x0002ec0001127983 */ /* 0x0001620000300800 */
[----:B------:R-:W-:Y:S02]  /*86d0*/  IMAD.MOV.U32 R222, RZ, RZ, R9 ;  /* 0x000000ffffde7224 */ /* 0x000fe400078e0009 */
[----:B------:R-:W-:Y:S01]  /*86e0*/  IMAD.MOV.U32 R223, RZ, RZ, R8 ;  /* 0x000000ffffdf7224 */ /* 0x000fe200078e0008 */
[----:B------:R0:W5:Y:S01]  /*86f0*/  LDL.LU R17, [R1+0x2e8] ;  /* 0x0002e80001117983 */ /* 0x0001620000300800 */
[----:B------:R-:W-:-:S02]  /*8700*/  IMAD.MOV.U32 R225, RZ, RZ, R6 ;  /* 0x000000ffffe17224 */ /* 0x000fc400078e0006 */
[----:B------:R-:W-:Y:S01]  /*8710*/  IMAD.MOV.U32 R226, RZ, RZ, R5 ;  /* 0x000000ffffe27224 */ /* 0x000fe200078e0005 */
[----:B------:R0:W5:Y:S04]  /*8720*/  LDL.LU R16, [R1+0x2e4] ;  /* 0x0002e40001107983 */ /* 0x0001680000300800 */
[----:B------:R0:W5:Y:S04]  /*8730*/  LDL.LU R3, [R1+0x2e0] ;  /* 0x0002e00001037983 */ /* 0x0001680000300800 */
[----:B------:R0:W5:Y:S01]  /*8740*/  LDL.LU R2, [R1+0x2dc] ;  /* 0x0002dc0001027983 */ /* 0x0001620000300800 */
        /* <DEDUP_REMOVED lines=67> */
[----:B-1----:R0:W5:Y:S04]  /*8b80*/  LDL.LU R154, [R1+0x2d8] ;  /* 0x0002d800019a7983 */ /* 0x0021680000300800 */
[----:B------:R-:W2:Y:S04]  /*8b90*/  LDL.LU.64 R150, [R1+0x2d0] ;  /* 0x0002d00001967983 */ /* 0x000ea80000300a00 */
        /* <DEDUP_REMOVED lines=24> */
[----:B------:R-:W2:Y:S01]  /*8d20*/  LDL.LU.64 R100, [R1+0x208] ;  /* 0x0002080001647983 */ /* 0x000ea20000300a00 */
[----:B------:R-:W-:Y:S01]  /*8d30*/  UIADD3 UR12, UR6, 0xa06, URZ ;  /* 0x00000a06060c7890 */ /* 0x000fe2000fffe03f */
[----:B------:R-:W-:Y:S01]  /*8d40*/  UMOV UR13, 0x40000040 ;  /* 0x40000040000d7882 */ /* 0x000fe20000000000 */
[----:B--2---:R-:W-:-:S07]  /*8d50*/  WARPGROUP.ARRIVE ;  /* 0x00000000000079c5 */ /* 0x004fce0000000000 */
[----:B------:R-:W-:Y:S03]  /*8d60*/  HGMMA.64x256x16.F32.BF16 R24, gdesc[UR12], R24, gsb0 ;  /* 0x03e000000c1879f0 */ /* 0x000fe60008001818 */
[----:B------:R-:W-:Y:S02]  /*8d70*/  WARPGROUP.DEPBAR.LE gsb0, 0x0 ;  /* 0x00008000000079c5 */ /* 0x000fe40000010000 */
[----:B0-----:R-:W-:Y:S05]  /*8d80*/  @!P1 BRA `(.L_x_22) ;  /* 0x0000008400909947 */ /* 0x001fea0003800000 */
[----:B------:R-:W-:Y:S01]  /*8d90*/  UIADD3 UR10, UR39, 0x1, URZ ;  /* 0x00000001270a7890 */ /* 0x000fe2000fffe03f */
[----:B-----5:R-:W-:Y:S01]  /*8da0*/  R2UR UR15, R3 ;  /* 0x00000000030f72ca */ /* 0x020fe200000e0000 */
[----:B------:R-:W-:Y:S02]  /*8db0*/  UMOV UR12, UR39 ;  /* 0x00000027000c7c82 */ /* 0x000fe40008000000 */
[----:B------:R-:W-:-:S04]  /*8dc0*/  UISETP.NE.AND UP0, UPT, UR10, 0x2, UPT ;  /* 0x000000020a00788c */ /* 0x000fc8000bf05270 */
[----:B------:R-:W-:Y:S02]  /*8dd0*/  USEL UR11, URZ, 0x1, UP0 ;  /* 0x000000013f0b7887 */ /* 0x000fe40008000000 */
[----:B------:R-:W-:Y:S02]  /*8de0*/  USEL UR10, UR10, URZ, UP0 ;  /* 0x0000003f0a0a7287 */ /* 0x000fe40008000000 */
[----:B------:R-:W-:-:S12]  /*8df0*/  ULOP3.LUT UR11, UR38, UR11, URZ, 0x3c, !UPT ;  /* 0x0000000b260b7292 */ /* 0x000fd8000f8e3c3f */
.L_x_29:
[----:B------:R-:W-:Y:S05]  /*8e00*/  @!P0 BRA `(.L_x_23) ;  /* 0x0000000000048947 */ /* 0x000fea0003800000 */
[----:B------:R-:W-:Y:S01]  /*8e10*/  BPT.TRAP 0x1 ;  /* 0x000000040000795c */ /* 0x000fe20000300000 */
.L_x_23:
[----:B------:R-:W0:Y:S01]  /*8e20*/  S2UR UR5, SR_CgaCtaId ;  /* 0x00000000000579c3 */ /* 0x000e220000008800 */
[----:B------:R-:W-:Y:S01]  /*8e30*/  UMOV UR4, 0x400 ;  /* 0x0000040000047882 */ /* 0x000fe20000000000 */
[----:B------:R-:W-:Y:S02]  /*8e40*/  IMAD.U32 R4, RZ, RZ, UR11 ;  /* 0x0000000bff047e24 */ /* 0x000fe4000f8e00ff */
[----:B------:R-:W-:-:S03]  /*8e50*/  IMAD.U32 R3, RZ, RZ, UR10 ;  /* 0x0000000aff037e24 */ /* 0x000fc6000f8e00ff */
[----:B------:R-:W-:Y:S01]  /*8e60*/  SHF.L.U32 R4, R4, 0x1f, RZ ;  /* 0x0000001f04047819 */ /* 0x000fe200000006ff */
[----:B0-----:R-:W-:-:S06]  /*8e70*/  ULEA UR4, UR5, UR4, 0x18 ;  /* 0x0000000405047291 */ /* 0x001fcc000f8ec03f */
[----:B------:R-:W-:-:S05]  /*8e80*/  MOV R0, UR4 ;  /* 0x0000000400007c02 */ /* 0x000fca0008000f00 */
[----:B------:R-:W-:-:S04]  /*8e90*/  IMAD R3, R3, 0x8, R0 ;  /* 0x0000000803037824 */ /* 0x000fc800078e0200 */
[----:B------:R0:W1:Y:S01]  /*8ea0*/  SYNCS.PHASECHK.TRANS64.TRYWAIT P1, [R3+URZ], R4 ;  /* 0x00000004030075a7 */ /* 0x000062000802017f */
[----:B------:R-:W-:Y:S05]  /*8eb0*/  @!P0 BRA `(.L_x_24) ;  /* 0x0000000000048947 */ /* 0x000fea0003800000 */
[----:B------:R-:W-:Y:S01]  /*8ec0*/  BPT.TRAP 0x1 ;  /* 0x000000040000795c */ /* 0x000fe20000300000 */
.L_x_24:
[----:B-1----:R-:W-:Y:S05]  /*8ed0*/  @P1 BRA `(.L_x_25) ;  /* 0x0000000000081947 */ /* 0x002fea0003800000 */
[----:B------:R-:W1:Y:S02]  /*8ee0*/  SYNCS.PHASECHK.TRANS64.TRYWAIT P1, [R3+URZ], R4 ;  /* 0x00000004030075a7 */ /* 0x000e64000802017f */
[----:B-1----:R-:W-:Y:S05]  /*8ef0*/  @!P1 BRA `(.L_x_26) ;  /* 0x000001a800c89947 */ /* 0x002fea0003800000 */
.L_x_25:
        /* <DEDUP_REMOVED lines=64> */
[----:B--2---:R-:W2:Y:S04]  /*9300*/  LDL.LU.64 R24, [R1] ;  /* 0x0000000001187983 */ /* 0x004ea80000300a00 */
        /* <DEDUP_REMOVED lines=63> */
[----:B------:R-:W-:-:S02]  /*9700*/  UIMAD UR14, UR10, 0xc00, UR8 ;  /* 0x00000c000a0e78a4 */ /* 0x000fc4000f8e0208 */
[----:B------:R-:W-:Y:S01]  /*9710*/  ULEA UR13, UR10, UR9, 0xc ;  /* 0x000000090a0d7291 */ /* 0x000fe2000f8e603f */
[----:B------:R-:W-:Y:S01]  /*9720*/  STL [R1+0x2f0], R22 ;  /* 0x0002f01601007387 */ /* 0x000fe20000100800 */
[----:B------:R-:W-:Y:S01]  /*9730*/  UMOV UR5, 0x40000040 ;  /* 0x4000004000057882 */ /* 0x000fe20000000000 */
[----:B------:R-:W-:Y:S02]  /*9740*/  UMOV UR7, 0x40000040 ;  /* 0x4000004000077882 */ /* 0x000fe40000000000 */
[----:B------:R-:W-:Y:S01]  /*9750*/  UMOV UR4, UR14 ;  /* 0x0000000e00047c82 */ /* 0x000fe20008000000 */
[----:B------:R-:W-:Y:S01]  /*9760*/  STL [R1+0x2ec], R18 ;  /* 0x0002ec1201007387 */ /* 0x000fe20000100800 */
[----:B------:R-:W-:-:S03]  /*9770*/  UMOV UR6, UR13 ;  /* 0x0000000d00067c82 */ /* 0x000fc60008000000 */
[----:B------:R-:W-:Y:S04]  /*9780*/  STL [R1+0x2e8], R17 ;  /* 0x0002e81101007387 */ /* 0x000fe80000100800 */
[----:B------:R-:W-:Y:S04]  /*9790*/  STL [R1+0x2e4], R16 ;  /* 0x0002e41001007387 */ /* 0x000fe80000100800 */
[----:B------:R3:W-:Y:S04]  /*97a0*/  STL [R1+0x2e0], R2 ;  /* 0x0002e00201007387 */ /* 0x0007e80000100800 */
[----:B------:R4:W-:Y:S01]  /*97b0*/  STL [R1+0x2dc], R0 ;  /* 0x0002dc0001007387 */ /* 0x0009e20000100800 */
[----:B--2---:R-:W-:-:S06]  /*97c0*/  WARPGROUP.ARRIVE ;  /* 0x00000000000079c5 */ /* 0x004fcc0000000000 */
[----:B------:R-:W-:Y:S03]  /*97d0*/  HGMMA.64x256x16.F32.BF16 R24, gdesc[UR4], R24, gsb0 ;  /* 0x03e00000041879f0 */ /* 0x000fe60008001818 */
[----:B------:R-:W-:Y:S02]  /*97e0*/  WARPGROUP.DEPBAR.LE gsb0, 0x0 ;  /* 0x00008000000079c5 */ /* 0x000fe40000010000 */
[----:B------:R-:W-:Y:S01]  /*97f0*/  STL.64 [R1], R24 ;  /* 0x0000001801007387 */ /* 0x000fe20000100a00 */
[----:B---3--:R-:W-:Y:S01]  /*9800*/  IMAD.MOV.U32 R2, RZ, RZ, R150 ;  /* 0x000000ffff027224 */ /* 0x008fe200078e0096 */
[----:B----4-:R-:W-:Y:S01]  /*9810*/  MOV R0, R151 ;  /* 0x0000009700007202 */ /* 0x010fe20000000f00 */
[----:B01----:R-:W-:Y:S01]  /*9820*/  IMAD.MOV.U32 R3, RZ, RZ, R149 ;  /* 0x000000ffff037224 */ /* 0x003fe200078e0095 */
        /* <DEDUP_REMOVED lines=56> */
[----:B------:R-:W2:Y:S01]  /*9bb0*/  LDL.LU.64 R150, [R1+0xd78] ;  /* 0x000d780001967983 */ /* 0x000ea20000300a00 */
        /* <DEDUP_REMOVED lines=68> */
[----:B------:R-:W-:-:S02]  /*a000*/  IMAD.MOV.U32 R224, RZ, RZ, R57 ;  /* 0x000000ffffe07224 */ /* 0x000fc400078e0039 */
[----:B------:R-:W-:Y:S01]  /*a010*/  IMAD.MOV.U32 R227, RZ, RZ, R54 ;  /* 0x000000ffffe37224 */ /* 0x000fe200078e0036 */
        /* <DEDUP_REMOVED lines=31> */
[----:B0-----:R-:W2:Y:S04]  /*a210*/  LDL.LU.64 R52, [R1+0xbf0] ;  /* 0x000bf00001347983 */ /* 0x001ea80000300a00 */
        /* <DEDUP_REMOVED lines=15> */
[----:B------:R-:W-:-:S02]  /*a310*/  UMOV UR5, 0x40000040 ;  /* 0x4000004000057882 */ /* 0x000fc40000000000 */
[----:B------:R-:W-:Y:S01]  /*a320*/  STL [R1+0xb78], R154 ;  /* 0x000b789a01007387 */ /* 0x000fe20000100800 */
[----:B--2---:R-:W-:-:S06]  /*a330*/  WARPGROUP.ARRIVE ;  /* 0x00000000000079c5 */ /* 0x004fcc0000000000 */
        /* <DEDUP_REMOVED lines=1674> */
[----:B------:R0:W5:Y:S01]  /*10be0*/  LDL.LU R2, [R1+0x2e0] ;  /* 0x0002e00001027983 */ /* 0x0001620000300800 */
[----:B------:R-:W-:-:S03]  /*10bf0*/  IMAD.MOV.U32 R227, RZ, RZ, R3 ;  /* 0x000000ffffe37224 */ /* 0x000fc600078e0003 */
[----:B------:R0:W5:Y:S03]  /*10c00*/  LDL.LU R0, [R1+0x2dc] ;  /* 0x0002dc0001007983 */ /* 0x0001660000300800 */
        /* <DEDUP_REMOVED lines=100> */
[----:B------:R-:W-:Y:S01]  /*11250*/  BPT.TRAP 0x1 ;  /* 0x000000040000795c */ /* 0x000fe20000300000 */
.L_x_27:
[----:B-----5:R-:W-:Y:S01]  /*11260*/  ISETP.NE.AND P1, PT, R17, RZ, PT ;  /* 0x000000ff1100720c */ /* 0x020fe20003f25270 */
[----:B------:R-:W-:Y:S01]  /*11270*/  IMAD.U32 R3, RZ, RZ, UR12 ;  /* 0x0000000cff037e24 */ /* 0x000fe2000f8e00ff */
[----:B------:R-:W-:-:S11]  /*11280*/  UISETP.GT.U32.AND UP0, UPT, UR40, 0x1, UPT ;  /* 0x000000012800788c */ /* 0x000fd6000bf04070 */
[----:B------:R-:W-:-:S05]  /*11290*/  @P1 LEA R3, R3, R0, 0x3 ;  /* 0x0000000003031211 */ /* 0x000fca00078e18ff */
[----:B------:R-:W-:-:S05]  /*112a0*/  @P1 VIADD R3, R3, 0x10 ;  /* 0x0000001003031836 */ /* 0x000fca0000000000 */
[----:B------:R-:W-:-:S04]  /*112b0*/  @P1 PRMT R3, R154, 0x654, R3 ;  /* 0x000006549a031816 */ /* 0x000fc80000000003 */
[----:B------:R0:W-:Y:S01]  /*112c0*/  @P1 SYNCS.ARRIVE.TRANS64.RED.A1T0 RZ, [R3+URZ], RZ ;  /* 0x000000ff03ff19a7 */ /* 0x0001e2000810043f */
[----:B------:R-:W-:-:S13]  /*112d0*/  PLOP3.LUT P1, PT, PT, PT, UP0, 0x80, 0x0 ;  /* 0x000000000000781c */ /* 0x000fda0003f2f008 */
[----:B0-----:R-:W-:Y:S05]  /*112e0*/  @P1 BRA `(.L_x_28) ;  /* 0x0000000000041947 */ /* 0x001fea0003800000 */
[----:B------:R-:W-:Y:S01]  /*112f0*/  BPT.TRAP 0x1 ;  /* 0x000000040000795c */ /* 0x000fe20000300000 */
.L_x_28:
[----:B------:R-:W-:Y:S02]  /*11300*/  UISETP.GT.AND UP2, UPT, UR15, 0x1, UPT ;  /* 0x000000010f00788c */ /* 0x000fe4000bf44270 */
[----:B------:R-:W-:Y:S02]  /*11310*/  UIADD3 UR10, UR10, 0x1, URZ ;  /* 0x000000010a0a7890 */ /* 0x000fe4000fffe03f */
[----:B------:R-:W-:Y:S02]  /*11320*/  UIADD3 UR12, UR12, 0x1, URZ ;  /* 0x000000010c0c7890 */ /* 0x000fe4000fffe03f */
[----:B------:R-:W-:Y:S01]  /*11330*/  PLOP3.LUT P1, PT, PT, PT, UP2, 0x80, 0x0 ;  /* 0x000000000000781c */ /* 0x000fe20003f2f028 */
[----:B------:R-:W-:Y:S02]  /*11340*/  UISETP.NE.AND UP0, UPT, UR10, 0x2, UPT ;  /* 0x000000020a00788c */ /* 0x000fe4000bf05270 */
[----:B------:R-:W-:Y:S02]  /*11350*/  UIADD3 UR4, UR15, -0x1, URZ ;  /* 0xffffffff0f047890 */ /* 0x000fe4000fffe03f */
[----:B------:R-:W-:-:S02]  /*11360*/  UISETP.NE.AND UP1, UPT, UR12, 0x2, UPT ;  /* 0x000000020c00788c */ /* 0x000fc4000bf25270 */
[----:B------:R-:W-:Y:S02]  /*11370*/  USEL UR5, URZ, 0x1, UP0 ;  /* 0x000000013f057887 */ /* 0x000fe40008000000 */
[----:B------:R-:W-:Y:S02]  /*11380*/  USEL UR10, UR10, URZ, UP0 ;  /* 0x0000003f0a0a7287 */ /* 0x000fe40008000000 */
[----:B------:R-:W-:Y:S02]  /*11390*/  USEL UR12, UR12, URZ, UP1 ;  /* 0x0000003f0c0c7287 */ /* 0x000fe40008800000 */
[----:B------:R-:W-:Y:S01]  /*113a0*/  ULOP3.LUT UR11, UR11, UR5, URZ, 0x3c, !UPT ;  /* 0x000000050b0b7292 */ /* 0x000fe2000f8e3c3f */
[----:B------:R-:W-:Y:S01]  /*113b0*/  UMOV UR15, UR4 ;  /* 0x00000004000f7c82 */ /* 0x000fe20008000000 */
[----:B------:R-:W-:Y:S10]  /*113c0*/  @P1 BRA `(.L_x_29) ;  /* 0xffffff78008c1947 */ /* 0x000ff4000383ffff */
.L_x_22:
[----:B-----5:R-:W0:Y:S02]  /*113d0*/  LDC R3, c[0x0][0x28c] ;  /* 0x0000a300ff037b82 */ /* 0x020e240000000800 */
[----:B0-----:R-:W-:-:S13]  /*113e0*/  ISETP.GE.AND P1, PT, R3, 0x1, PT ;  /* 0x000000010300780c */ /* 0x001fda0003f26270 */
[----:B------:R-:W-:Y:S05]  /*113f0*/  @!P1 BRA `(.L_x_30) ;  /* 0x0000000000449947 */ /* 0x000fea0003800000 */
[----:B------:R-:W-:Y:S05]  /*11400*/  @!P0 BRA `(.L_x_31) ;  /* 0x0000000000048947 */ /* 0x000fea0003800000 */
[----:B------:R-:W-:Y:S01]  /*11410*/  BPT.TRAP 0x1 ;  /* 0x000000040000795c */ /* 0x000fe20000300000 */
.L_x_31:
[----:B------:R-:W-:Y:S01]  /*11420*/  ISETP.NE.AND P0, PT, R17, RZ, PT ;  /* 0x000000ff1100720c */ /* 0x000fe20003f05270 */
[----:B------:R-:W-:-:S12]  /*11430*/  UISETP.LT.AND UP1, UPT, UR42, 0x1, UPT ;  /* 0x000000012a00788c */ /* 0x000fd8000bf21270 */
[----:B------:R-:W-:-:S05]  /*11440*/  VOTEU.ANY UP0, P0 ;  /* 0x00000000003f7886 */ /* 0x000fca0000000100 */
[----:B------:R-:W-:-:S04]  /*11450*/  @UP0 USEL UR4, UR42, 0x1, UP1 ;  /* 0x000000012a040887 */ /* 0x000fc80008800000 */
[----:B------:R-:W-:Y:S02]  /*11460*/  @UP0 UIADD3 UR4, UR39, UR42, -UR4 ;  /* 0x0000002a27040290 */ /* 0x000fe4000fffe804 */
[----:B------:R-:W-:-:S04]  /*11470*/  UISETP.GT.U32.AND UP0, UPT, UR40, 0x1, UPT ;  /* 0x000000012800788c */ /* 0x000fc8000bf04070 */
[----:B------:R-:W-:-:S05]  /*11480*/  IMAD.U32 R3, RZ, RZ, UR4 ;  /* 0x00000004ff037e24 */ /* 0x000fca000f8e00ff */
[----:B------:R-:W-:-:S04]  /*11490*/  @P0 SHF.L.U32 R3, R3, 0x3, RZ ;  /* 0x0000000303030819 */ /* 0x000fc800000006ff */
[----:B------:R-:W-:-:S04]  /*114a0*/  @P0 LOP3.LUT R3, R3, 0x8, RZ, 0xc0, !PT ;  /* 0x0000000803030812 */ /* 0x000fc800078ec0ff */
[----:B------:R-:W-:-:S04]  /*114b0*/  @P0 IADD3 R0, R0, 0x10, R3 ;  /* 0x0000001000000810 */ /* 0x000fc80007ffe003 */
[----:B------:R-:W-:-:S04]  /*114c0*/  @P0 PRMT R0, R154, 0x654, R0 ;  /* 0x000006549a000816 */ /* 0x000fc80000000000 */
[----:B------:R0:W-:Y:S01]  /*114d0*/  @P0 SYNCS.ARRIVE.TRANS64.RED.A1T0 RZ, [R0+URZ], RZ ;  /* 0x000000ff00ff09a7 */ /* 0x0001e2000810043f */
[----:B------:R-:W-:-:S13]  /*114e0*/  PLOP3.LUT P0, PT, PT, PT, UP0, 0x80, 0x0 ;  /* 0x000000000000781c */ /* 0x000fda0003f0f008 */
[----:B0-----:R-:W-:Y:S05]  /*114f0*/  @P0 BRA `(.L_x_30) ;  /* 0x0000000000040947 */ /* 0x001fea0003800000 */
[----:B------:R-:W-:Y:S01]  /*11500*/  BPT.TRAP 0x1 ;  /* 0x000000040000795c */ /* 0x000fe20000300000 */
.L_x_30:
[----:B------:R-:W0:Y:S01]  /*11510*/  S2R R6, SR_TID.X ;  /* 0x0000000000067919 */ /* 0x000e220000002100 */
[----:B------:R-:W1:Y:S01]  /*11520*/  LDC R3, c[0x0][0x288] ;  /* 0x0000a200ff037b82 */ /* 0x000e620000000800 */
[----:B------:R-:W-:Y:S01]  /*11530*/  IMAD.SHL.U32 R0, R18, 0x100, RZ ;  /* 0x0000010012007824 */ /* 0x000fe200078e00ff */
[----:B------:R-:W-:Y:S01]  /*11540*/  UIADD3 UR39, UR42, UR39, URZ ;  /* 0x000000272a277290 */ /* 0x000fe2000fffe03f */
[----:B------:R-:W-:Y:S01]  /*11550*/  IMAD.MOV.U32 R163, RZ, RZ, -0x1 ;  /* 0xffffffffffa37424 */ /* 0x000fe200078e00ff */
[----:B------:R-:W-:Y:S01]  /*11560*/  ULDC UR4, c[0x0][0x284] ;  /* 0x0000a10000047ab9 */ /* 0x000fe20000000800 */
[----:B------:R-:W-:Y:S02]  /*11570*/  USHF.R.S32.HI UR10, URZ, 0x1f, UR41 ;  /* 0x0000001f3f0a7899 */ /* 0x000fe40008011429 */
[----:B------:R-:W-:Y:S01]  /*11580*/  UISETP.GT.U32.AND UP0, UPT, UR39, 0x1, UPT ;  /* 0x000000012700788c */ /* 0x000fe2000bf04070 */
[----:B------:R-:W-:-:S03]  /*11590*/  ULDC.64 UR8, c[0x0][0x5d0] ;  /* 0x0001740000087ab9 */ /* 0x000fc60000000a00 */
[----:B------:R-:W-:Y:S02]  /*115a0*/  UISETP.LT.U32.AND UP0, UPT, UR42, 0x2, UP0 ;  /* 0x000000022a00788c */ /* 0x000fe40008701070 */
[----:B------:R-:W-:Y:S02]  /*115b0*/  UIMAD UR5, UR10, UR8, URZ ;  /* 0x000000080a0572a4 */ /* 0x000fe4000f8e023f */
[----:B------:R-:W-:Y:S02]  /*115c0*/  USEL UR6, URZ, 0x1, !UP0 ;  /* 0x000000013f067887 */ /* 0x000fe4000c000000 */
[----:B------:R-:W-:Y:S01]  /*115d0*/  UIMAD UR5, UR41, UR9, UR5 ;  /* 0x00000009290572a4 */ /* 0x000fe2000f8e0205 */
[----:B-1----:R-:W-:Y:S02]  /*115e0*/  ISETP.GE.AND P0, PT, R0, R3, PT ;  /* 0x000000030000720c */ /* 0x002fe40003f06270 */
[----:B0-----:R-:W-:Y:S02]  /*115f0*/  LOP3.LUT R4, R6, 0x3, RZ, 0xc0, !PT ;  /* 0x0000000306047812 */ /* 0x001fe400078ec0ff */
[----:B------:R-:W-:-:S02]  /*11600*/  SHF.R.U32.HI R155, RZ, 0x7, R6 ;  /* 0x00000007ff9b7819 */ /* 0x000fc40000011606 */
[----:B------:R-:W-:Y:S01]  /*11610*/  LOP3.LUT R5, R6, 0x60, RZ, 0xc0, !PT ;  /* 0x0000006006057812 */ /* 0x000fe200078ec0ff */
[----:B------:R-:W-:Y:S01]  /*11620*/  IMAD R4, R4, -0x2, R3 ;  /* 0xfffffffe04047824 */ /* 0x000fe200078e0203 */
[----:B------:R-:W-:Y:S02]  /*11630*/  LOP3.LUT R155, R155, 0x1, RZ, 0xc0, !PT ;  /* 0x000000019b9b7812 */ /* 0x000fe400078ec0ff */
[----:B------:R-:W-:Y:S01]  /*11640*/  SHF.R.U32.HI R3, RZ, 0x2, R6 ;  /* 0x00000002ff037819 */ /* 0x000fe20000011606 */
[----:B------:R-:W-:Y:S01]  /*11650*/  IMAD.IADD R0, R4, 0x1, -R0 ;  /* 0x0000000104007824 */ /* 0x000fe200078e0a00 */
[----:B------:R-:W-:Y:S01]  /*11660*/  SHF.R.U32.HI R5, RZ, 0x1, R5 ;  /* 0x00000001ff057819 */ /* 0x000fe20000011605 */
[----:B------:R-:W-:Y:S01]  /*11670*/  IMAD.SHL.U32 R19, R155, 0x40, RZ ;  /* 0x000000409b137824 */ /* 0x000fe200078e00ff */
[----:B------:R-:W-:Y:S02]  /*11680*/  LOP3.LUT R3, R3, 0x7, RZ, 0xc0, !PT ;  /* 0x0000000703037812 */ /* 0x000fe400078ec0ff */
[----:B------:R-:W-:-:S02]  /*11690*/  SHF.L.U32 R20, R6, 0x1, RZ ;  /* 0x0000000106147819 */ /* 0x000fc400000006ff */
[--C-:B------:R-:W-:Y:S02]  /*116a0*/  LOP3.LUT R19, R19, 0x40, R3.reuse, 0xe2, !PT ;  /* 0x0000004013137812 */ /* 0x100fe400078ee203 */
[-C--:B------:R-:W-:Y:S02]  /*116b0*/  IADD3 R3, RZ, -R5.reuse, -R3 ;  /* 0x80000005ff037210 */ /* 0x080fe40007ffe803 */
[----:B------:R-:W-:Y:S02]  /*116c0*/  LOP3.LUT R20, R20, 0x6, RZ, 0xc0, !PT ;  /* 0x0000000614147812 */ /* 0x000fe400078ec0ff */
[----:B------:R-:W-:Y:S01]  /*116d0*/  MOV R6, UR8 ;  /* 0x0000000800067c02 */ /* 0x000fe20008000f00 */
[----:B------:R-:W-:Y:S01]  /*116e0*/  IMAD R155, R155, -0x40, R3 ;  /* 0xffffffc09b9b7824 */ /* 0x000fe200078e0203 */
[----:B------:R-:W-:Y:S01]  /*116f0*/  PRMT R20, R20, 0x6540, R18 ;  /* 0x0000654014147816 */ /* 0x000fe20000000012 */
[----:B------:R-:W-:Y:S01]  /*11700*/  IMAD R3, R22, 0xc0, RZ ;  /* 0x000000c016037824 */ /* 0x000fe200078e02ff */
[----:B------:R-:W-:Y:S01]  /*11710*/  LOP3.LUT R18, R19, R5, RZ, 0xfc, !PT ;  /* 0x0000000513127212 */ /* 0x000fe200078efcff */
[----:B------:R-:W-:Y:S01]  /*11720*/  IMAD.MOV.U32 R19, RZ, RZ, RZ ;  /* 0x000000ffff137224 */ /* 0x000fe200078e00ff */
[----:B------:R-:W-:-:S02]  /*11730*/  SHF.R.S32.HI R21, RZ, 0x1f, R20 ;  /* 0x0000001fff157819 */ /* 0x000fc40000011414 */
[C---:B------:R-:W-:Y:S01]  /*11740*/  IADD3 R155, -R3.reuse, UR4, R155 ;  /* 0x00000004039b7c10 */ /* 0x040fe2000fffe19b */
[----:B------:R-:W-:Y:S01]  /*11750*/  IMAD.WIDE R18, R22, 0xc0, R18 ;  /* 0x000000c016127825 */ /* 0x000fe200078e0212 */
[----:B------:R-:W-:Y:S01]  /*11760*/  ISETP.GE.OR P0, PT, R3, UR4, P0 ;  /* 0x0000000403007c0c */ /* 0x000fe20008706670 */
[----:B------:R-:W-:Y:S02]  /*11770*/  USHF.R.U32.HI UR4, URZ, 0x1, UR39 ;  /* 0x000000013f047899 */ /* 0x000fe40008011627 */
[----:B------:R-:W-:Y:S01]  /*11780*/  IMAD.WIDE.U32 R6, R6, UR41, R20 ;  /* 0x0000002906067c25 */ /* 0x000fe2000f8e0014 */
[----:B------:R-:W-:Y:S02]  /*11790*/  ULOP3.LUT UR39, UR39, 0x1, URZ, 0xc0, !UPT ;  /* 0x0000000127277892 */ /* 0x000fe4000f8ec03f */
[----:B------:R-:W-:Y:S01]  /*117a0*/  ULOP3.LUT UR4, UR4, 0x1, URZ, 0xc0, !UPT ;  /* 0x0000000104047892 */ /* 0x000fe2000f8ec03f */
[----:B------:R-:W-:-:S03]  /*117b0*/  VIADD R7, R7, UR5 ;  /* 0x0000000507077c36 */ /* 0x000fc60008000000 */
[----:B------:R-:W-:-:S04]  /*117c0*/  UISETP.NE.U32.AND UP1, UPT, UR4, 0x1, UPT ;  /* 0x000000010400788c */ /* 0x000fc8000bf25070 */
[----:B------:R-:W-:-:S04]  /*117d0*/  UISETP.GT.U32.AND UP0, UPT, UR42, 0x1, !UP1 ;  /* 0x000000012a00788c */ /* 0x000fc8000cf04070 */
[----:B------:R-:W-:-:S04]  /*117e0*/  USEL UR4, URZ, 0x1, !UP0 ;  /* 0x000000013f047887 */ /* 0x000fc8000c000000 */
[----:B------:R-:W-:Y:S01]  /*117f0*/  ULOP3.LUT UR38, UR4, UR38, UR6, 0x96, !UPT ;  /* 0x0000002604267292 */ /* 0x000fe2000f8e9606 */
[----:B------:R-:W-:Y:S11]  /*11800*/  @P0 BRA `(.L_x_32) ;  /* 0x0000010400140947 */ /* 0x000ff60003800000 */
[----:B------:R-:W-:Y:S01]  /*11810*/  FSETP.NEU.AND P0, PT, R16, RZ, PT ;  /* 0x000000ff1000720b */ /* 0x000fe20003f0d000 */
[----:B------:R-:W-:Y:S01]  /*11820*/  ULDC.64 UR4, c[0x0][0x5c8] ;  /* 0x0001720000047ab9 */ /* 0x000fe20000000a00 */
[----:B------:R-:W-:Y:S01]  /*11830*/  ISETP.GT.AND P3, PT, R155, RZ, PT ;  /* 0x000000ff9b00720c */ /* 0x000fe20003f64270 */
[----:B------:R-:W-:Y:S01]  /*11840*/  IMAD R10, R19, UR4, RZ ;  /* 0x00000004130a7c24 */ /* 0x000fe2000f8e02ff */
[----:B------:R-:W-:Y:S01]  /*11850*/  BSSY B0, `(.L_x_32) ;  /* 0x0001040000007945 */ /* 0x000fe20003800000 */
[----:B------:R-:W-:Y:S01]  /*11860*/  IMAD.WIDE.U32 R6, R18, UR4, R6 ;  /* 0x0000000412067c25 */ /* 0x000fe2000f8e0006 */
[----:B------:R-:W-:-:S03]  /*11870*/  ISETP.GT.AND P1, PT, R0, RZ, P3 ;  /* 0x000000ff0000720c */ /* 0x000fc60001f24270 */
[----:B------:R-:W-:-:S05]  /*11880*/  IMAD R10, R18, UR5, R10 ;  /* 0x00000005120a7c24 */ /* 0x000fca000f8e020a */
[----:B------:R-:W-:Y:S01]  /*11890*/  IADD3 R10, R7, R10, RZ ;  /* 0x0000000a070a7210 */ /* 0x000fe20007ffe0ff */
[----:B------:R-:W-:Y:S06]  /*118a0*/  @!P0 BRA `(.L_x_33) ;  /* 0x000000ac004c8947 */ /* 0x000fec0003800000 */
[----:B------:R-:W0:Y:S01]  /*118b0*/  LDC.64 R152, c[0x0][0x5b8] ;  /* 0x00016e00ff987b82 */ /* 0x000e220000000a00 */
[----:B------:R-:W2:Y:S01]  /*118c0*/  LDL.LU R11, [R1] ;  /* 0x00000000010b7983 */ /* 0x000ea20000300800 */
[----:B------:R-:W-:-:S06]  /*118d0*/  ULDC.64 UR6, c[0x0][0x5c0] ;  /* 0x0001700000067ab9 */ /* 0x000fcc0000000a00 */
[----:B------:R-:W1:Y:S08]  /*118e0*/  LDC.64 R14, c[0x0][0x5b0] ;  /* 0x00016c00ff0e7b82 */ /* 0x000e700000000a00 */
[----:B------:R-:W3:Y:S01]  /*118f0*/  LDC.64 R12, c[0x0][0x5a8] ;  /* 0x00016a00ff0c7b82 */ /* 0x000ee20000000a00 */
[C---:B0-----:R-:W-:Y:S02]  /*11900*/  IMAD R160, R152.reuse, UR10, RZ ;  /* 0x0000000a98a07c24 */ /* 0x041fe4000f8e02ff */
[----:B------:R-:W-:-:S04]  /*11910*/  IMAD.WIDE.U32 R156, R152, UR41, R20 ;  /* 0x00000029989c7c25 */ /* 0x000fc8000f8e0014 */
[----:B------:R-:W-:Y:S02]  /*11920*/  IMAD R160, R153, UR41, R160 ;  /* 0x0000002999a07c24 */ /* 0x000fe4000f8e02a0 */
[-C--:B-1----:R-:W-:Y:S02]  /*11930*/  IMAD R153, R19, R14.reuse, RZ ;  /* 0x0000000e13997224 */ /* 0x082fe400078e02ff */
[----:B------:R-:W-:Y:S02]  /*11940*/  IMAD.IADD R23, R157, 0x1, R160 ;  /* 0x000000019d177824 */ /* 0x000fe400078e02a0 */
[----:B------:R-:W-:Y:S02]  /*11950*/  IMAD.MOV.U32 R22, RZ, RZ, R156 ;  /* 0x000000ffff167224 */ /* 0x000fe400078e009c */
[C---:B------:R-:W-:Y:S02]  /*11960*/  IMAD R153, R18.reuse, R15, R153 ;  /* 0x0000000f12997224 */ /* 0x040fe400078e0299 */
[----:B------:R-:W-:-:S05]  /*11970*/  IMAD.WIDE.U32 R4, R18, R14, R22 ;  /* 0x0000000e12047225 */ /* 0x000fca00078e0016 */
[----:B------:R-:W-:Y:S02]  /*11980*/  IADD3 R3, R5, R153, RZ ;  /* 0x0000009905037210 */ /* 0x000fe40007ffe0ff */
[----:B---3--:R-:W-:-:S04]  /*11990*/  LEA R8, P0, R4, R12, 0x1 ;  /* 0x0000000c04087211 */ /* 0x008fc800078008ff */
[----:B------:R-:W-:-:S05]  /*119a0*/  LEA.HI.X R9, R4, R13, R3, 0x1, P0 ;  /* 0x0000000d04097211 */ /* 0x000fca00000f0c03 */
[----:B------:R-:W3:Y:S01]  /*119b0*/  @P1 LDG.E.LTC128B.U16 R3, desc[UR36][R8.64] ;  /* 0x0000002408031981 */ /* 0x000ee2000c1e1520 */
[----:B------:R-:W-:Y:S01]  /*119c0*/  BSSY B1, `(.L_x_34) ;  /* 0x0000011000017945 */ /* 0x000fe20003800000 */
[----:B---3--:R-:W-:-:S04]  /*119d0*/  IMAD.U32 R4, R3, 0x10000, RZ ;  /* 0x0001000003047824 */ /* 0x008fc800078e00ff */
[----:B------:R-:W-:-:S04]  /*119e0*/  FMUL R4, R4, R16 ;  /* 0x0000001004047220 */ /* 0x000fc80000400000 */
[----:B--2---:R-:W-:Y:S01]  /*119f0*/  FFMA R7, R11, R2, R4 ;  /* 0x000000020b077223 */ /* 0x004fe20000000004 */
[----:B------:R-:W-:-:S04]  /*11a00*/  LEA R4, P0, R6, UR6, 0x1 ;  /* 0x0000000606047c11 */ /* 0x000fc8000f8008ff */
[----:B------:R-:W-:Y:S02]  /*11a10*/  LEA.HI.X R5, R6, UR7, R10, 0x1, P0 ;  /* 0x0000000706057c11 */ /* 0x000fe400080f0c0a */
[----:B------:R-:W-:-:S05]  /*11a20*/  F2FP.BF16.F32.PACK_AB R6, RZ, R7 ;  /* 0x00000007ff06723e */ /* 0x000fca00000010ff */
[----:B------:R0:W-:Y:S02]  /*11a30*/  @P1 STG.E.U16 desc[UR36][R4.64], R6 ;  /* 0x0000000604001986 */ /* 0x0001e4000c101524 */
[----:B0-----:R-:W-:-:S04]  /*11a40*/  IMAD.WIDE.U32 R6, R18, R14, R20 ;  /* 0x0000000e12067225 */ /* 0x001fc800078e0014 */
[----:B------:R-:W-:Y:S02]  /*11a50*/  IMAD.IADD R7, R153, 0x1, R7 ;  /* 0x0000000199077824 */ /* 0x000fe400078e0207 */
[----:B------:R-:W-:-:S05]  /*11a60*/  IMAD.WIDE.U32 R6, R152, UR41, R6 ;  /* 0x0000002998067c25 */ /* 0x000fca000f8e0006 */
[----:B------:R-:W-:Y:S02]  /*11a70*/  IADD3 R7, R160, R7, RZ ;  /* 0x00000007a0077210 */ /* 0x000fe40007ffe0ff */
[----:B------:R-:W-:-:S04]  /*11a80*/  LEA R10, P0, R6, R12, 0x1 ;  /* 0x0000000c060a7211 */ /* 0x000fc800078008ff */
[----:B------:R-:W-:Y:S02]  /*11a90*/  LEA.HI.X R11, R6, R13, R7, 0x1, P0 ;  /* 0x0000000d060b7211 */ /* 0x000fe400000f0c07 */
[----:B------:R-:W-:-:S13]  /*11aa0*/  ISETP.GT.AND P0, PT, R0, 0x1, P3 ;  /* 0x000000010000780c */ /* 0x000fda0001f04270 */
[----:B------:R-:W-:Y:S05]  /*11ab0*/  @!P0 BRA `(.L_x_35) ;  /* 0x0000000000048947 */ /* 0x000fea0003800000 */
[----:B------:R0:W5:Y:S02]  /*11ac0*/  LDG.E.LTC128B.U16 R3, desc[UR36][R10.64+0x2] ;  /* 0x000002240a037981 */ /* 0x000164000c1e1520 */
.L_x_35:
[----:B------:R-:W-:Y:S05]  /*11ad0*/  BSYNC B1 ;  /* 0x0000000000017941 */ /* 0x000fea0003800000 */
.L_x_34:
[----:B------:R-:W2:Y:S01]  /*11ae0*/  LDL.LU R7, [R1+0x4] ;  /* 0x0000040001077983 */ /* 0x000ea20000300800 */
[----:B-----5:R-:W-:Y:S01]  /*11af0*/  IMAD.U32 R6, R3, 0x10000, RZ ;  /* 0x0001000003067824 */ /* 0x020fe200078e00ff */
[C---:B------:R-:W-:Y:S01]  /*11b00*/  SHF.L.U64.HI R159, R14.reuse, 0x3, R15 ;  /* 0x000000030e9f7819 */ /* 0x040fe2000001020f */
[----:B------:R-:W-:Y:S01]  /*11b10*/  IMAD.SHL.U32 R158, R14, 0x8, RZ ;  /* 0x000000080e9e7824 */ /* 0x000fe200078e00ff */
[----:B------:R-:W3:Y:S01]  /*11b20*/  LDL.LU R161, [R1+0x8] ;  /* 0x0000080001a17983 */ /* 0x000ee20000300800 */
[----:B------:R-:W-:-:S04]  /*11b30*/  FMUL R6, R6, R16 ;  /* 0x0000001006067220 */ /* 0x000fc80000400000 */
[----:B--2---:R-:W-:-:S05]  /*11b40*/  FFMA R6, R7, R2, R6 ;  /* 0x0000000207067223 */ /* 0x004fca0000000006 */
[----:B------:R-:W-:-:S05]  /*11b50*/  F2FP.BF16.F32.PACK_AB R6, RZ, R6 ;  /* 0x00000006ff06723e */ /* 0x000fca00000010ff */
[----:B------:R1:W-:Y:S01]  /*11b60*/  @P0 STG.E.U16 desc[UR36][R4.64+0x2], R6 ;  /* 0x0000020604000986 */ /* 0x0003e2000c101524 */
[----:B------:R-:W-:-:S04]  /*11b70*/  ISETP.GT.AND P0, PT, R155, 0x8, PT ;  /* 0x000000089b00780c */ /* 0x000fc80003f04270 */
[----:B------:R-:W-:Y:S01]  /*11b80*/  ISETP.GT.AND P1, PT, R0, RZ, P0 ;  /* 0x000000ff0000720c */ /* 0x000fe20000724270 */
[----:B-1----:R-:W-:-:S05]  /*11b90*/  IMAD.WIDE.U32 R6, R18, R14, R158 ;  /* 0x0000000e12067225 */ /* 0x002fca00078e009e */
[----:B------:R-:W-:Y:S02]  /*11ba0*/  IADD3 R153, R153, R7, RZ ;  /* 0x0000000799997210 */ /* 0x000fe40007ffe0ff */
[----:B------:R-:W-:-:S05]  /*11bb0*/  IADD3 R7, P2, R156, R6, RZ ;  /* 0x000000069c077210 */ /* 0x000fca0007f5e0ff */
[----:B------:R-:W-:Y:S01]  /*11bc0*/  IMAD.X R9, R153, 0x1, R23, P2 ;  /* 0x0000000199097824 */ /* 0x000fe200010e0617 */
[----:B------:R-:W-:-:S04]  /*11bd0*/  LEA R8, P2, R7, R12, 0x1 ;  /* 0x0000000c07087211 */ /* 0x000fc800078408ff */
[----:B------:R-:W-:-:S05]  /*11be0*/  LEA.HI.X R9, R7, R13, R9, 0x1, P2 ;  /* 0x0000000d07097211 */ /* 0x000fca00010f0c09 */
[----:B------:R1:W2:Y:S01]  /*11bf0*/  @P1 LDG.E.LTC128B.U16 R3, desc[UR36][R8.64] ;  /* 0x0000002408031981 */ /* 0x0002a2000c1e1520 */
[----:B------:R-:W-:Y:S01]  /*11c00*/  IADD3 R6, P2, R20, R6, RZ ;  /* 0x0000000614067210 */ /* 0x000fe20007f5e0ff */
[----:B------:R-:W-:Y:S01]  /*11c10*/  IMAD.U32 R162, RZ, RZ, UR4 ;  /* 0x00000004ffa27e24 */ /* 0x000fe2000f8e00ff */
[----:B------:R-:W-:Y:S01]  /*11c20*/  ISETP.GT.AND P4, PT, R0, 0x1, P0 ;  /* 0x000000010000780c */ /* 0x000fe20000784270 */
[----:B------:R-:W-:Y:S02]  /*11c30*/  BSSY B1, `(.L_x_36) ;  /* 0x0000014000017945 */ /* 0x000fe40003800000 */
[----:B------:R-:W-:Y:S02]  /*11c40*/  IMAD.X R7, R21, 0x1, R153, P2 ;  /* 0x0000000115077824 */ /* 0x000fe400010e0699 */
[----:B------:R-:W-:Y:S02]  /*11c50*/  IMAD.SHL.U32 R162, R162, 0x10, RZ ;  /* 0x00000010a2a27824 */ /* 0x000fe400078e00ff */
[----:B------:R-:W-:-:S05]  /*11c60*/  IMAD.WIDE.U32 R6, R152, UR41, R6 ;  /* 0x0000002998067c25 */ /* 0x000fca000f8e0006 */
[----:B------:R-:W-:Y:S02]  /*11c70*/  IADD3 R7, R160, R7, RZ ;  /* 0x00000007a0077210 */ /* 0x000fe40007ffe0ff */
[----:B-1----:R-:W-:-:S04]  /*11c80*/  LEA R8, P2, R6, R12, 0x1 ;  /* 0x0000000c06087211 */ /* 0x002fc800078408ff */
[----:B------:R-:W-:Y:S02]  /*11c90*/  LEA.HI.X R9, R6, R13, R7, 0x1, P2 ;  /* 0x0000000d06097211 */ /* 0x000fe400010f0c07 */
[----:B------:R-:W-:Y:S01]  /*11ca0*/  MOV R6, UR4 ;  /* 0x0000000400067c02 */ /* 0x000fe20008000f00 */
[----:B--2---:R-:W-:-:S04]  /*11cb0*/  IMAD.U32 R7, R3, 0x10000, RZ ;  /* 0x0001000003077824 */ /* 0x004fc800078e00ff */
[----:B------:R-:W-:-:S04]  /*11cc0*/  FMUL R7, R7, R16 ;  /* 0x0000001007077220 */ /* 0x000fc80000400000 */
[----:B---3--:R-:W-:Y:S01]  /*11cd0*/  FFMA R7, R161, R2, R7 ;  /* 0x00000002a1077223 */ /* 0x008fe20000000007 */
[----:B------:R-:W-:-:S04]  /*11ce0*/  IMAD.U32 R161, RZ, RZ, UR5 ;  /* 0x00000005ffa17e24 */ /* 0x000fc8000f8e00ff */
[----:B------:R-:W-:Y:S02]  /*11cf0*/  F2FP.BF16.F32.PACK_AB R7, RZ, R7 ;  /* 0x00000007ff07723e */ /* 0x000fe400000010ff */
[----:B------:R-:W-:Y:S02]  /*11d00*/  SHF.L.U64.HI R161, R6, 0x4, R161 ;  /* 0x0000000406a17819 */ /* 0x000fe400000102a1 */
[----:B------:R-:W-:Y:S02]  /*11d10*/  IADD3 R6, P2, R162, R4, RZ ;  /* 0x00000004a2067210 */ /* 0x000fe40007f5e0ff */
[----:B------:R-:W-:Y:S02]  /*11d20*/  PRMT R153, R7, 0x7610, R153 ;  /* 0x0000761007997816 */ /* 0x000fe40000000099 */
[----:B------:R-:W-:-:S05]  /*11d30*/  IADD3.X R7, R161, R5, RZ, P2, !PT ;  /* 0x00000005a1077210 */ /* 0x000fca00017fe4ff */
[----:B------:R1:W-:Y:S01]  /*11d40*/  @P1 STG.E.U16 desc[UR36][R6.64], R153 ;  /* 0x0000009906001986 */ /* 0x0003e2000c101524 */
[----:B------:R-:W-:Y:S05]  /*11d50*/  @!P4 BRA `(.L_x_37) ;  /* 0x000000000004c947 */ /* 0x000fea0003800000 */
[----:B------:R2:W5:Y:S02]  /*11d60*/  LDG.E.LTC128B.U16 R3, desc[UR36][R8.64+0x2] ;  /* 0x0000022408037981 */ /* 0x000564000c1e1520 */
.L_x_37:
[----:B------:R-:W-:Y:S05]  /*11d70*/  BSYNC B1 ;  /* 0x0000000000017941 */ /* 0x000fea0003800000 */
.L_x_36:
[----:B------:R-:W3:Y:S01]  /*11d80*/  LDL.LU R164, [R1+0xc] ;  /* 0x00000c0001a47983 */ /* 0x000ee20000300800 */
[----:B-1---5:R-:W-:Y:S01]  /*11d90*/  IMAD.U32 R153, R3, 0x10000, RZ ;  /* 0x0001000003997824 */ /* 0x022fe200078e00ff */
[----:B------:R-:W-:Y:S01]  /*11da0*/  ISETP.GT.AND P1, PT, R0, 0x8, P3 ;  /* 0x000000080000780c */ /* 0x000fe20001f24270 */
[----:B------:R-:W-:Y:S02]  /*11db0*/  BSSY B1, `(.L_x_38) ;  /* 0x0000007000017945 */ /* 0x000fe40003800000 */
[----:B------:R-:W-:-:S04]  /*11dc0*/  FMUL R153, R153, R16 ;  /* 0x0000001099997220 */ /* 0x000fc80000400000 */
[----:B---3--:R-:W-:-:S05]  /*11dd0*/  FFMA R153, R164, R2, R153 ;  /* 0x00000002a4997223 */ /* 0x008fca0000000099 */
[----:B------:R-:W-:-:S05]  /*11de0*/  F2FP.BF16.F32.PACK_AB R153, RZ, R153 ;  /* 0x00000099ff99723e */ /* 0x000fca00000010ff */
[----:B------:R1:W-:Y:S01]  /*11df0*/  @P4 STG.E.U16 desc[UR36][R6.64+0x2], R153 ;  /* 0x0000029906004986 */ /* 0x0003e2000c101524 */
[----:B------:R-:W-:Y:S05]  /*11e00*/  @!P1 BRA `(.L_x_39) ;  /* 0x0000000000049947 */ /* 0x000fea0003800000 */
[----:B------:R3:W5:Y:S02]  /*11e10*/  LDG.E.LTC128B.U16 R3, desc[UR36][R10.64+0x10] ;  /* 0x000010240a037981 */ /* 0x000764000c1e1520 */
.L_x_39:
[----:B------:R-:W-:Y:S05]  /*11e20*/  BSYNC B1 ;  /* 0x0000000000017941 */ /* 0x000fea0003800000 */
.L_x_38:
[----:B------:R-:W4:Y:S01]  /*11e30*/  LDL.LU R164, [R1+0x10] ;  /* 0x0000100001a47983 */ /* 0x000f220000300800 */
[----:B-1---5:R-:W-:Y:S01]  /*11e40*/  IMAD.U32 R153, R3, 0x10000, RZ ;  /* 0x0001000003997824 */ /* 0x022fe200078e00ff */
[----:B------:R-:W-:Y:S01]  /*11e50*/  ISETP.GT.AND P2, PT, R0, 0x9, P3 ;  /* 0x000000090000780c */ /* 0x000fe20001f44270 */
[----:B------:R-:W-:Y:S02]  /*11e60*/  BSSY B1, `(.L_x_40) ;  /* 0x0000007000017945 */ /* 0x000fe40003800000 */
[----:B------:R-:W-:-:S04]  /*11e70*/  FMUL R153, R153, R16 ;  /* 0x0000001099997220 */ /* 0x000fc80000400000 */
[----:B----4-:R-:W-:-:S05]  /*11e80*/  FFMA R153, R164, R2, R153 ;  /* 0x00000002a4997223 */ /* 0x010fca0000000099 */
[----:B------:R-:W-:-:S05]  /*11e90*/  F2FP.BF16.F32.PACK_AB R153, RZ, R153 ;  /* 0x00000099ff99723e */ /* 0x000fca00000010ff */
[----:B------:R1:W-:Y:S01]  /*11ea0*/  @P1 STG.E.U16 desc[UR36][R4.64+0x10], R153 ;  /* 0x0000109904001986 */ /* 0x0003e2000c101524 */
[----:B------:R-:W-:Y:S05]  /*11eb0*/  @!P2 BRA `(.L_x_41) ;  /* 0x000000000004a947 */ /* 0x000fea0003800000 */
[----:B------:R4:W5:Y:S02]  /*11ec0*/  LDG.E.LTC128B.U16 R3, desc[UR36][R10.64+0x12] ;  /* 0x000012240a037981 */ /* 0x000964000c1e1520 */
.L_x_41:
[----:B------:R-:W-:Y:S05]  /*11ed0*/  BSYNC B1 ;  /* 0x0000000000017941 */ /* 0x000fea0003800000 */
.L_x_40:
[----:B------:R-:W2:Y:S01]  /*11ee0*/  LDL.LU R164, [R1+0x14] ;  /* 0x0000140001a47983 */ /* 0x000ea20000300800 */
[----:B-1---5:R-:W-:Y:S01]  /*11ef0*/  SHF.L.U32 R153, R3, 0x10, RZ ;  /* 0x0000001003997819 */ /* 0x022fe200000006ff */
[----:B------:R-:W-:Y:S01]  /*11f00*/  BSSY B1, `(.L_x_42) ;  /* 0x0000008000017945 */ /* 0x000fe20003800000 */
[----:B------:R-:W-:-:S03]  /*11f10*/  ISETP.GT.AND P1, PT, R0, 0x8, P0 ;  /* 0x000000080000780c */ /* 0x000fc60000724270 */
[----:B------:R-:W-:-:S04]  /*11f20*/  FMUL R153, R153, R16 ;  /* 0x0000001099997220 */ /* 0x000fc80000400000 */
[----:B--2---:R-:W-:-:S05]  /*11f30*/  FFMA R153, R164, R2, R153 ;  /* 0x00000002a4997223 */ /* 0x004fca0000000099 */
[----:B------:R-:W-:-:S05]  /*11f40*/  F2FP.BF16.F32.PACK_AB R153, RZ, R153 ;  /* 0x00000099ff99723e */ /* 0x000fca00000010ff */
[----:B------:R1:W-:Y:S01]  /*11f50*/  @P2 STG.E.U16 desc[UR36][R4.64+0x12], R153 ;  /* 0x0000129904002986 */ /* 0x0003e2000c101524 */
[----:B------:R-:W-:Y:S05]  /*11f60*/  @!P1 BRA `(.L_x_43) ;  /* 0x0000000000049947 */ /* 0x000fea0003800000 */
[----:B------:R2:W5:Y:S02]  /*11f70*/  LDG.E.LTC128B.U16 R3, desc[UR36][R8.64+0x10] ;  /* 0x0000102408037981 */ /* 0x000564000c1e1520 */
.L_x_43:
[----:B------:R-:W-:Y:S05]  /*11f80*/  BSYNC B1 ;  /* 0x0000000000017941 */ /* 0x000fea0003800000 */
.L_x_42:
        /* <DEDUP_REMOVED lines=10> */
.L_x_45:
[----:B------:R-:W-:Y:S05]  /*12030*/  BSYNC B1 ;  /* 0x0000000000017941 */ /* 0x000fea0003800000 */
.L_x_44:
[----:B------:R-:W2:Y:S01]  /*12040*/  LDL.LU R164, [R1+0x1c] ;  /* 0x00001c0001a47983 */ /* 0x000ea20000300800 */
[----:B-1---5:R-:W-:Y:S01]  /*12050*/  IMAD.U32 R153, R3, 0x10000, RZ ;  /* 0x0001000003997824 */ /* 0x022fe200078e00ff */
[----:B------:R-:W-:Y:S01]  /*12060*/  ISETP.GT.AND P1, PT, R0, 0x10, P3 ;  /* 0x000000100000780c */ /* 0x000fe20001f24270 */
[----:B------:R-:W-:Y:S02]  /*12070*/  BSSY B1, `(.L_x_46) ;  /* 0x0000007000017945 */ /* 0x000fe40003800000 */
[----:B------:R-:W-:-:S04]  /*12080*/  FMUL R153, R153, R16 ;  /* 0x0000001099997220 */ /* 0x000fc80000400000 */
[----:B--2---:R-:W-:-:S05]  /*12090*/  FFMA R153, R164, R2, R153 ;  /* 0x00000002a4997223 */ /* 0x004fca0000000099 */
[----:B------:R-:W-:-:S05]  /*120a0*/  F2FP.BF16.F32.PACK_AB R153, RZ, R153 ;  /* 0x00000099ff99723e */ /* 0x000fca00000010ff */
[----:B------:R1:W-:Y:S01]  /*120b0*/  @P2 STG.E.U16 desc[UR36][R6.64+0x12], R153 ;  /* 0x0000129906002986 */ /* 0x0003e2000c101524 */
[----:B------:R-:W-:Y:S05]  /*120c0*/  @!P1 BRA `(.L_x_47) ;  /* 0x0000000000049947 */ /* 0x000fea0003800000 */
[----:B------:R2:W5:Y:S02]  /*120d0*/  LDG.E.LTC128B.U16 R3, desc[UR36][R10.64+0x20] ;  /* 0x000020240a037981 */ /* 0x000564000c1e1520 */
.L_x_47:
[----:B------:R-:W-:Y:S05]  /*120e0*/  BSYNC B1 ;  /* 0x0000000000017941 */ /* 0x000fea0003800000 */
.L_x_46:
[----:B------:R-:W3:Y:S01]  /*120f0*/  LDL.LU R164, [R1+0x20] ;  /* 0x0000200001a47983 */ /* 0x000ee20000300800 */
[----:B-1---5:R-:W-:Y:S01]  /*12100*/  SHF.L.U32 R153, R3, 0x10, RZ ;  /* 0x0000001003997819 */ /* 0x022fe200000006ff */
[----:B------:R-:W-:Y:S01]  /*12110*/  BSSY B1, `(.L_x_48) ;  /* 0x0000008000017945 */ /* 0x000fe20003800000 */
[----:B------:R-:W-:-:S03]  /*12120*/  ISETP.GT.AND P2, PT, R0, 0x11, P3 ;  /* 0x000000110000780c */ /* 0x000fc60001f44270 */
[----:B------:R-:W-:-:S04]  /*12130*/  FMUL R153, R153, R16 ;  /* 0x0000001099997220 */ /* 0x000fc80000400000 */
[----:B---3--:R-:W-:-:S05]  /*12140*/  FFMA R153, R164, R2, R153 ;  /* 0x00000002a4997223 */ /* 0x008fca0000000099 */
[----:B------:R-:W-:-:S05]  /*12150*/  F2FP.BF16.F32.PACK_AB R153, RZ, R153 ;  /* 0x00000099ff99723e */ /* 0x000fca00000010ff */
[----:B------:R1:W-:Y:S01]  /*12160*/  @P1 STG.E.U16 desc[UR36][R4.64+0x20], R153 ;  /* 0x0000209904001986 */ /* 0x0003e2000c101524 */
[----:B------:R-:W-:Y:S05]  /*12170*/  @!P2 BRA `(.L_x_49) ;  /* 0x000000000004a947 */ /* 0x000fea0003800000 */
[----:B------:R3:W5:Y:S02]  /*12180*/  LDG.E.LTC128B.U16 R3, desc[UR36][R10.64+0x22] ;  /* 0x000022240a037981 */ /* 0x000764000c1e1520 */
.L_x_49:
[----:B------:R-:W-:Y:S05]  /*12190*/  BSYNC B1 ;  /* 0x0000000000017941 */ /* 0x000fea0003800000 */
.L_x_48:
        /* <DEDUP_REMOVED lines=10> */
.L_x_51:
[----:B------:R-:W-:Y:S05]  /*12240*/  BSYNC B1 ;  /* 0x0000000000017941 */ /* 0x000fea0003800000 */
.L_x_50:
        /* <DEDUP_REMOVED lines=10> */
.L_x_53:
[----:B------:R-:W-:Y:S05]  /*122f0*/  BSYNC B1 ;  /* 0x0000000000017941 */ /* 0x000fea0003800000 */
.L_x_52:
        /* <DEDUP_REMOVED lines=10> */
.L_x_55:
[----:B------:R-:W-:Y:S05]  /*123a0*/  BSYNC B1 ;  /* 0x0000000000017941 */ /* 0x000fea0003800000 */
.L_x_54:
        /* <DEDUP_REMOVED lines=10> */
.L_x_57:
[----:B------:R-:W-:Y:S05]  /*12450*/  BSYNC B1 ;  /* 0x0000000000017941 */ /* 0x000fea0003800000 */
.L_x_56:
        /* <DEDUP_REMOVED lines=10> */
.L_x_59:
[----:B------:R-:W-:Y:S05]  /*12500*/  BSYNC B1 ;  /* 0x0000000000017941 */ /* 0x000fea0003800000 */
.L_x_58:
        /* <DEDUP_REMOVED lines=10> */
.L_x_61:
[----:B------:R-:W-:Y:S05]  /*125b0*/  BSYNC B1 ;  /* 0x0000000000017941 */ /* 0x000fea0003800000 */
.L_x_60:
        /* <DEDUP_REMOVED lines=10> */
.L_x_63:
[----:B------:R-:W-:Y:S05]  /*12660*/  BSYNC B1 ;  /* 0x0000000000017941 */ /* 0x000fea0003800000 */
.L_x_62:
        /* <DEDUP_REMOVED lines=10> */
.L_x_65:
[----:B------:R-:W-:Y:S05]  /*12710*/  BSYNC B1 ;  /* 0x0000000000017941 */ /* 0x000fea0003800000 */
.L_x_64:
        /* <DEDUP_REMOVED lines=10> */
.L_x_67:
[----:B------:R-:W-:Y:S05]  /*127c0*/  BSYNC B1 ;  /* 0x0000000000017941 */ /* 0x000fea0003800000 */
.L_x_66:
        /* <DEDUP_REMOVED lines=10> */
.L_x_69:
[----:B------:R-:W-:Y:S05]  /*12870*/  BSYNC B1 ;  /* 0x0000000000017941 */ /* 0x000fea0003800000 */
.L_x_68:
        /* <DEDUP_REMOVED lines=10> */
.L_x_71:
[----:B------:R-:W-:Y:S05]  /*12920*/  BSYNC B1 ;  /* 0x0000000000017941 */ /* 0x000fea0003800000 */
.L_x_70:
        /* <DEDUP_REMOVED lines=10> */
.L_x_73:
[----:B------:R-:W-:Y:S05]  /*129d0*/  BSYNC B1 ;  /* 0x0000000000017941 */ /* 0x000fea0003800000 */
.L_x_72:
        /* <DEDUP_REMOVED lines=10> */
.L_x_75:
[----:B------:R-:W-:Y:S05]  /*12a80*/  BSYNC B1 ;  /* 0x0000000000017941 */ /* 0x000fea0003800000 */
.L_x_74:
        /* <DEDUP_REMOVED lines=10> */
.L_x_77:
[----:B------:R-:W-:Y:S05]  /*12b30*/  BSYNC B1 ;  /* 0x0000000000017941 */ /* 0x000fea0003800000 */
.L_x_76:
        /* <DEDUP_REMOVED lines=10> */
.L_x_79:
[----:B------:R-:W-:Y:S05]  /*12be0*/  BSYNC B1 ;  /* 0x0000000000017941 */ /* 0x000fea0003800000 */
.L_x_78:
        /* <DEDUP_REMOVED lines=10> */
.L_x_81:
[----:B------:R-:W-:Y:S05]  /*12c90*/  BSYNC B1 ;  /* 0x0000000000017941 */ /* 0x000fea0003800000 */
.L_x_80:
        /* <DEDUP_REMOVED lines=10> */
.L_x_83:
[----:B------:R-:W-:Y:S05]  /*12d40*/  BSYNC B1 ;  /* 0x0000000000017941 */ /* 0x000fea0003800000 */
.L_x_82:
        /* <DEDUP_REMOVED lines=10> */
.L_x_85:
[----:B------:R-:W-:Y:S05]  /*12df0*/  BSYNC B1 ;  /* 0x0000000000017941 */ /* 0x000fea0003800000 */
.L_x_84:
        /* <DEDUP_REMOVED lines=10> */
.L_x_87:
[----:B------:R-:W-:Y:S05]  /*12ea0*/  BSYNC B1 ;  /* 0x0000000000017941 */ /* 0x000fea0003800000 */
.L_x_86:
        /* <DEDUP_REMOVED lines=10> */
.L_x_89:
[----:B------:R-:W-:Y:S05]  /*12f50*/  BSYNC B1 ;  /* 0x0000000000017941 */ /* 0x000fea0003800000 */
.L_x_88:
        /* <DEDUP_REMOVED lines=10> */
.L_x_91:
[----:B------:R-:W-:Y:S05]  /*13000*/  BSYNC B1 ;  /* 0x0000000000017941 */ /* 0x000fea0003800000 */
.L_x_90:
        /* <DEDUP_REMOVED lines=10> */
.L_x_93:
[----:B------:R-:W-:Y:S05]  /*130b0*/  BSYNC B1 ;  /* 0x0000000000017941 */ /* 0x000fea0003800000 */
.L_x_92:
        /* <DEDUP_REMOVED lines=10> */
.L_x_95:
[----:B------:R-:W-:Y:S05]  /*13160*/  BSYNC B1 ;  /* 0x0000000000017941 */ /* 0x000fea0003800000 */
.L_x_94:
        /* <DEDUP_REMOVED lines=10> */
.L_x_97:
[----:B------:R-:W-:Y:S05]  /*13210*/  BSYNC B1 ;  /* 0x0000000000017941 */ /* 0x000fea0003800000 */
.L_x_96:
        /* <DEDUP_REMOVED lines=10> */
.L_x_99:
[----:B------:R-:W-:Y:S05]  /*132c0*/  BSYNC B1 ;  /* 0x0000000000017941 */ /* 0x000fea0003800000 */
.L_x_98:
        /* <DEDUP_REMOVED lines=10> */
.L_x_101:
[----:B------:R-:W-:Y:S05]  /*13370*/  BSYNC B1 ;  /* 0x0000000000017941 */ /* 0x000fea0003800000 */
.L_x_100:
        /* <DEDUP_REMOVED lines=10> */
.L_x_103:
[----:B------:R-:W-:Y:S05]  /*13420*/  BSYNC B1 ;  /* 0x0000000000017941 */ /* 0x000fea0003800000 */
.L_x_102:
        /* <DEDUP_REMOVED lines=10> */
.L_x_105:
[----:B------:R-:W-:Y:S05]  /*134d0*/  BSYNC B1 ;  /* 0x0000000000017941 */ /* 0x000fea0003800000 */
.L_x_104:
        /* <DEDUP_REMOVED lines=10> */
.L_x_107:
[----:B------:R-:W-:Y:S05]  /*13580*/  BSYNC B1 ;  /* 0x0000000000017941 */ /* 0x000fea0003800000 */
.L_x_106:
        /* <DEDUP_REMOVED lines=10> */
.L_x_109:
[----:B------:R-:W-:Y:S05]  /*13630*/  BSYNC B1 ;  /* 0x0000000000017941 */ /* 0x000fea0003800000 */
.L_x_108:
        /* <DEDUP_REMOVED lines=10> */
.L_x_111:
[----:B------:R-:W-:Y:S05]  /*136e0*/  BSYNC B1 ;  /* 0x0000000000017941 */ /* 0x000fea0003800000 */
.L_x_110:
        /* <DEDUP_REMOVED lines=10> */
.L_x_113:
[----:B------:R-:W-:Y:S05]  /*13790*/  BSYNC B1 ;  /* 0x0000000000017941 */ /* 0x000fea0003800000 */
.L_x_112:
        /* <DEDUP_REMOVED lines=10> */
.L_x_115:
[----:B------:R-:W-:Y:S05]  /*13840*/  BSYNC B1 ;  /* 0x0000000000017941 */ /* 0x000fea0003800000 */
.L_x_114:
        /* <DEDUP_REMOVED lines=10> */
.L_x_117:
[----:B------:R-:W-:Y:S05]  /*138f0*/  BSYNC B1 ;  /* 0x0000000000017941 */ /* 0x000fea0003800000 */
.L_x_116:
        /* <DEDUP_REMOVED lines=10> */
.L_x_119:
[----:B------:R-:W-:Y:S05]  /*139a0*/  BSYNC B1 ;  /* 0x0000000000017941 */ /* 0x000fea0003800000 */
.L_x_118:
        /* <DEDUP_REMOVED lines=10> */
.L_x_121:
[----:B------:R-:W-:Y:S05]  /*13a50*/  BSYNC B1 ;  /* 0x0000000000017941 */ /* 0x000fea0003800000 */
.L_x_120:
        /* <DEDUP_REMOVED lines=10> */
.L_x_123:
[----:B------:R-:W-:Y:S05]  /*13b00*/  BSYNC B1 ;  /* 0x0000000000017941 */ /* 0x000fea0003800000 */
.L_x_122:
        /* <DEDUP_REMOVED lines=10> */
.L_x_125:
[----:B------:R-:W-:Y:S05]  /*13bb0*/  BSYNC B1 ;  /* 0x0000000000017941 */ /* 0x000fea0003800000 */
.L_x_124:
        /* <DEDUP_REMOVED lines=10> */
.L_x_127:
[----:B------:R-:W-:Y:S05]  /*13c60*/  BSYNC B1 ;  /* 0x0000000000017941 */ /* 0x000fea0003800000 */
.L_x_126:
        /* <DEDUP_REMOVED lines=10> */
.L_x_129:
[----:B------:R-:W-:Y:S05]  /*13d10*/  BSYNC B1 ;  /* 0x0000000000017941 */ /* 0x000fea0003800000 */
.L_x_128:
        /* <DEDUP_REMOVED lines=10> */
.L_x_131:
[----:B------:R-:W-:Y:S05]  /*13dc0*/  BSYNC B1 ;  /* 0x0000000000017941 */ /* 0x000fea0003800000 */
.L_x_130:
        /* <DEDUP_REMOVED lines=10> */
.L_x_133:
[----:B------:R-:W-:Y:S05]  /*13e70*/  BSYNC B1 ;  /* 0x0000000000017941 */ /* 0x000fea0003800000 */
.L_x_132:
        /* <DEDUP_REMOVED lines=10> */
.L_x_135:
[----:B------:R-:W-:Y:S05]  /*13f20*/  BSYNC B1 ;  /* 0x0000000000017941 */ /* 0x000fea0003800000 */
.L_x_134:
        /* <DEDUP_REMOVED lines=10> */
.L_x_137:
[----:B------:R-:W-:Y:S05]  /*13fd0*/  BSYNC B1 ;  /* 0x0000000000017941 */ /* 0x000fea0003800000 */
.L_x_136:
        /* <DEDUP_REMOVED lines=10> */
.L_x_139:
[----:B------:R-:W-:Y:S05]  /*14080*/  BSYNC B1 ;  /* 0x0000000000017941 */ /* 0x000fea0003800000 */
.L_x_138:
        /* <DEDUP_REMOVED lines=10> */
.L_x_141:
[----:B------:R-:W-:Y:S05]  /*14130*/  BSYNC B1 ;  /* 0x0000000000017941 */ /* 0x000fea0003800000 */
.L_x_140:
        /* <DEDUP_REMOVED lines=10> */
.L_x_143:
[----:B------:R-:W-:Y:S05]  /*141e0*/  BSYNC B1 ;  /* 0x0000000000017941 */ /* 0x000fea0003800000 */
.L_x_142:
        /* <DEDUP_REMOVED lines=10> */
.L_x_145:
[----:B------:R-:W-:Y:S05]  /*14290*/  BSYNC B1 ;  /* 0x0000000000017941 */ /* 0x000fea0003800000 */
.L_x_144:
        /* <DEDUP_REMOVED lines=10> */
.L_x_147:
[----:B------:R-:W-:Y:S05]  /*14340*/  BSYNC B1 ;  /* 0x0000000000017941 */ /* 0x000fea0003800000 */
.L_x_146:
        /* <DEDUP_REMOVED lines=10> */
.L_x_149:
[----:B------:R-:W-:Y:S05]  /*143f0*/  BSYNC B1 ;  /* 0x0000000000017941 */ /* 0x000fea0003800000 */
.L_x_148:
        /* <DEDUP_REMOVED lines=10> */
.L_x_151:
[----:B------:R-:W-:Y:S05]  /*144a0*/  BSYNC B1 ;  /* 0x0000000000017941 */ /* 0x000fea0003800000 */
.L_x_150:
        /* <DEDUP_REMOVED lines=10> */
.L_x_153:
[----:B------:R-:W-:Y:S05]  /*14550*/  BSYNC B1 ;  /* 0x0000000000017941 */ /* 0x000fea0003800000 */
.L_x_152:
        /* <DEDUP_REMOVED lines=10> */
.L_x_155:
[----:B------:R-:W-:Y:S05]  /*14600*/  BSYNC B1 ;  /* 0x0000000000017941 */ /* 0x000fea0003800000 */
.L_x_154:
        /* <DEDUP_REMOVED lines=10> */
.L_x_157:
[----:B------:R-:W-:Y:S05]  /*146b0*/  BSYNC B1 ;  /* 0x0000000000017941 */ /* 0x000fea0003800000 */
.L_x_156:
        /* <DEDUP_REMOVED lines=10> */
.L_x_159:
[----:B------:R-:W-:Y:S05]  /*14760*/  BSYNC B1 ;  /* 0x0000000000017941 */ /* 0x000fea0003800000 */
.L_x_158:
        /* <DEDUP_REMOVED lines=10> */
.L_x_161:
[----:B------:R-:W-:Y:S05]  /*14810*/  BSYNC B1 ;  /* 0x0000000000017941 */ /* 0x000fea0003800000 */
.L_x_160:
        /* <DEDUP_REMOVED lines=10> */
.L_x_163:
[----:B------:R-:W-:Y:S05]  /*148c0*/  BSYNC B1 ;  /* 0x0000000000017941 */ /* 0x000fea0003800000 */
.L_x_162:
        /* <DEDUP_REMOVED lines=10> */
.L_x_165:
[----:B------:R-:W-:Y:S05]  /*14970*/  BSYNC B1 ;  /* 0x0000000000017941 */ /* 0x000fea0003800000 */
.L_x_164:
        /* <DEDUP_REMOVED lines=10> */
.L_x_167:
[----:B------:R-:W-:Y:S05]  /*14a20*/  BSYNC B1 ;  /* 0x0000000000017941 */ /* 0x000fea0003800000 */
.L_x_166:
        /* <DEDUP_REMOVED lines=10> */
.L_x_169:
[----:B------:R-:W-:Y:S05]  /*14ad0*/  BSYNC B1 ;  /* 0x0000000000017941 */ /* 0x000fea0003800000 */
.L_x_168:
        /* <DEDUP_REMOVED lines=10> */
.L_x_171:
[----:B------:R-:W-:Y:S05]  /*14b80*/  BSYNC B1 ;  /* 0x0000000000017941 */ /* 0x000fea0003800000 */
.L_x_170:
        /* <DEDUP_REMOVED lines=10> */
.L_x_173:
[----:B------:R-:W-:Y:S05]  /*14c30*/  BSYNC B1 ;  /* 0x0000000000017941 */ /* 0x000fea0003800000 */
.L_x_172:
        /* <DEDUP_REMOVED lines=10> */
.L_x_175:
[----:B------:R-:W-:Y:S05]  /*14ce0*/  BSYNC B1 ;  /* 0x0000000000017941 */ /* 0x000fea0003800000 */
.L_x_174:
        /* <DEDUP_REMOVED lines=10> */
.L_x_177:
[----:B------:R-:W-:Y:S05]  /*14d90*/  BSYNC B1 ;  /* 0x0000000000017941 */ /* 0x000fea0003800000 */
.L_x_176:
        /* <DEDUP_REMOVED lines=10> */
.L_x_179:
[----:B------:R-:W-:Y:S05]  /*14e40*/  BSYNC B1 ;  /* 0x0000000000017941 */ /* 0x000fea0003800000 */
.L_x_178:
        /* <DEDUP_REMOVED lines=10> */
.L_x_181:
[----:B------:R-:W-:Y:S05]  /*14ef0*/  BSYNC B1 ;  /* 0x0000000000017941 */ /* 0x000fea0003800000 */
.L_x_180:
        /* <DEDUP_REMOVED lines=10> */
.L_x_183:
[----:B------:R-:W-:Y:S05]  /*14fa0*/  BSYNC B1 ;  /* 0x0000000000017941 */ /* 0x000fea0003800000 */
.L_x_182:
        /* <DEDUP_REMOVED lines=10> */
.L_x_185:
[----:B------:R-:W-:Y:S05]  /*15050*/  BSYNC B1 ;  /* 0x0000000000017941 */ /* 0x000fea0003800000 */
.L_x_184:
        /* <DEDUP_REMOVED lines=10> */
.L_x_187:
[----:B------:R-:W-:Y:S05]  /*15100*/  BSYNC B1 ;  /* 0x0000000000017941 */ /* 0x000fea0003800000 */
.L_x_186:
        /* <DEDUP_REMOVED lines=10> */
.L_x_189:
[----:B------:R-:W-:Y:S05]  /*151b0*/  BSYNC B1 ;  /* 0x0000000000017941 */ /* 0x000fea0003800000 */
.L_x_188:
        /* <DEDUP_REMOVED lines=10> */
.L_x_191:
[----:B------:R-:W-:Y:S05]  /*15260*/  BSYNC B1 ;  /* 0x0000000000017941 */ /* 0x000fea0003800000 */
.L_x_190:
        /* <DEDUP_REMOVED lines=10> */
.L_x_193:
[----:B------:R-:W-:Y:S05]  /*15310*/  BSYNC B1 ;  /* 0x0000000000017941 */ /* 0x000fea0003800000 */
.L_x_192:
        /* <DEDUP_REMOVED lines=10> */
.L_x_195:
[----:B------:R-:W-:Y:S05]  /*153c0*/  BSYNC B1 ;  /* 0x0000000000017941 */ /* 0x000fea0003800000 */
.L_x_194:
        /* <DEDUP_REMOVED lines=10> */
.L_x_197:
[----:B------:R-:W-:Y:S05]  /*15470*/  BSYNC B1 ;  /* 0x0000000000017941 */ /* 0x000fea0003800000 */
.L_x_196:
        /* <DEDUP_REMOVED lines=10> */
.L_x_199:
[----:B------:R-:W-:Y:S05]  /*15520*/  BSYNC B1 ;  /* 0x0000000000017941 */ /* 0x000fea0003800000 */
.L_x_198:
        /* <DEDUP_REMOVED lines=10> */
.L_x_201:
[----:B------:R-:W-:Y:S05]  /*155d0*/  BSYNC B1 ;  /* 0x0000000000017941 */ /* 0x000fea0003800000 */
.L_x_200:
        /* <DEDUP_REMOVED lines=10> */
.L_x_203:
[----:B------:R-:W-:Y:S05]  /*15680*/  BSYNC B1 ;  /* 0x0000000000017941 */ /* 0x000fea0003800000 */
.L_x_202:
        /* <DEDUP_REMOVED lines=10> */
.L_x_205:
[----:B------:R-:W-:Y:S05]  /*15730*/  BSYNC B1 ;  /* 0x0000000000017941 */ /* 0x000fea0003800000 */
.L_x_204:
        /* <DEDUP_REMOVED lines=10> */
.L_x_207:
[----:B------:R-:W-:Y:S05]  /*157e0*/  BSYNC B1 ;  /* 0x0000000000017941 */ /* 0x000fea0003800000 */
.L_x_206:
        /* <DEDUP_REMOVED lines=10> */
.L_x_209:
[----:B------:R-:W-:Y:S05]  /*15890*/  BSYNC B1 ;  /* 0x0000000000017941 */ /* 0x000fea0003800000 */
.L_x_208:
        /* <DEDUP_REMOVED lines=10> */
.L_x_211:
[----:B------:R-:W-:Y:S05]  /*15940*/  BSYNC B1 ;  /* 0x0000000000017941 */ /* 0x000fea0003800000 */
.L_x_210:
        /* <DEDUP_REMOVED lines=10> */
.L_x_213:
[----:B------:R-:W-:Y:S05]  /*159f0*/  BSYNC B1 ;  /* 0x0000000000017941 */ /* 0x000fea0003800000 */
.L_x_212:
        /* <DEDUP_REMOVED lines=10> */
.L_x_215:
[----:B------:R-:W-:Y:S05]  /*15aa0*/  BSYNC B1 ;  /* 0x0000000000017941 */ /* 0x000fea0003800000 */
.L_x_214:
        /* <DEDUP_REMOVED lines=10> */
.L_x_217:
[----:B------:R-:W-:Y:S05]  /*15b50*/  BSYNC B1 ;  /* 0x0000000000017941 */ /* 0x000fea0003800000 */
.L_x_216:
        /* <DEDUP_REMOVED lines=10> */
.L_x_219:
[----:B------:R-:W-:Y:S05]  /*15c00*/  BSYNC B1 ;  /* 0x0000000000017941 */ /* 0x000fea0003800000 */
.L_x_218:
        /* <DEDUP_REMOVED lines=10> */
.L_x_221:
[----:B------:R-:W-:Y:S05]  /*15cb0*/  BSYNC B1 ;  /* 0x0000000000017941 */ /* 0x000fea0003800000 */
.L_x_220:
        /* <DEDUP_REMOVED lines=10> */
.L_x_223:
[----:B------:R-:W-:Y:S05]  /*15d60*/  BSYNC B1 ;  /* 0x0000000000017941 */ /* 0x000fea0003800000 */
.L_x_222:
        /* <DEDUP_REMOVED lines=10> */
.L_x_225:
[----:B------:R-:W-:Y:S05]  /*15e10*/  BSYNC B1 ;  /* 0x0000000000017941 */ /* 0x000fea0003800000 */
.L_x_224:
        /* <DEDUP_REMOVED lines=10> */
.L_x_227:
[----:B------:R-:W-:Y:S05]  /*15ec0*/  BSYNC B1 ;  /* 0x0000000000017941 */ /* 0x000fea0003800000 */
.L_x_226:
        /* <DEDUP_REMOVED lines=10> */
.L_x_229:
[----:B------:R-:W-:Y:S05]  /*15f70*/  BSYNC B1 ;  /* 0x0000000000017941 */ /* 0x000fea0003800000 */
.L_x_228:
        /* <DEDUP_REMOVED lines=10> */
.L_x_231:
[----:B------:R-:W-:Y:S05]  /*16020*/  BSYNC B1 ;  /* 0x0000000000017941 */ /* 0x000fea0003800000 */
.L_x_230:
        /* <DEDUP_REMOVED lines=10> */
.L_x_233:
[----:B------:R-:W-:Y:S05]  /*160d0*/  BSYNC B1 ;  /* 0x0000000000017941 */ /* 0x000fea0003800000 */
.L_x_232:
        /* <DEDUP_REMOVED lines=10> */
.L_x_235:
[----:B------:R-:W-:Y:S05]  /*16180*/  BSYNC B1 ;  /* 0x0000000000017941 */ /* 0x000fea0003800000 */
.L_x_234:
        /* <DEDUP_REMOVED lines=10> */
.L_x_237:
[----:B------:R-:W-:Y:S05]  /*16230*/  BSYNC B1 ;  /* 0x0000000000017941 */ /* 0x000fea0003800000 */
.L_x_236:
        /* <DEDUP_REMOVED lines=10> */
.L_x_239:
[----:B------:R-:W-:Y:S05]  /*162e0*/  BSYNC B1 ;  /* 0x0000000000017941 */ /* 0x000fea0003800000 */
.L_x_238:
        /* <DEDUP_REMOVED lines=10> */
.L_x_241:
[----:B------:R-:W-:Y:S05]  /*16390*/  BSYNC B1 ;  /* 0x0000000000017941 */ /* 0x000fea0003800000 */
.L_x_240:
        /* <DEDUP_REMOVED lines=10> */
.L_x_243:
[----:B------:R-:W-:Y:S05]  /*16440*/  BSYNC B1 ;  /* 0x0000000000017941 */ /* 0x000fea0003800000 */
.L_x_242:
        /* <DEDUP_REMOVED lines=10> */
.L_x_245:
[----:B------:R-:W-:Y:S05]  /*164f0*/  BSYNC B1 ;  /* 0x0000000000017941 */ /* 0x000fea0003800000 */
.L_x_244:
        /* <DEDUP_REMOVED lines=10> */
.L_x_247:
[----:B------:R-:W-:Y:S05]  /*165a0*/  BSYNC B1 ;  /* 0x0000000000017941 */ /* 0x000fea0003800000 */
.L_x_246:
        /* <DEDUP_REMOVED lines=10> */
.L_x_249:
[----:B------:R-:W-:Y:S05]  /*16650*/  BSYNC B1 ;  /* 0x0000000000017941 */ /* 0x000fea0003800000 */
.L_x_248:
        /* <DEDUP_REMOVED lines=10> */
.L_x_251:
[----:B------:R-:W-:Y:S05]  /*16700*/  BSYNC B1 ;  /* 0x0000000000017941 */ /* 0x000fea0003800000 */
.L_x_250:
        /* <DEDUP_REMOVED lines=10> */
.L_x_253:
[----:B------:R-:W-:Y:S05]  /*167b0*/  BSYNC B1 ;  /* 0x0000000000017941 */ /* 0x000fea0003800000 */
.L_x_252:
        /* <DEDUP_REMOVED lines=10> */
.L_x_255:
[----:B------:R-:W-:Y:S05]  /*16860*/  BSYNC B1 ;  /* 0x0000000000017941 */ /* 0x000fea0003800000 */
.L_x_254:
        /* <DEDUP_REMOVED lines=10> */
.L_x_257:
[----:B------:R-:W-:Y:S05]  /*16910*/  BSYNC B1 ;  /* 0x0000000000017941 */ /* 0x000fea0003800000 */
.L_x_256:
        /* <DEDUP_REMOVED lines=10> */
.L_x_259:
[----:B------:R-:W-:Y:S05]  /*169c0*/  BSYNC B1 ;  /* 0x0000000000017941 */ /* 0x000fea0003800000 */
.L_x_258:
        /* <DEDUP_REMOVED lines=10> */
.L_x_261:
[----:B------:R-:W-:Y:S05]  /*16a70*/  BSYNC B1 ;  /* 0x0000000000017941 */ /* 0x000fea0003800000 */
.L_x_260:
        /* <DEDUP_REMOVED lines=10> */
.L_x_263:
[----:B------:R-:W-:Y:S05]  /*16b20*/  BSYNC B1 ;  /* 0x0000000000017941 */ /* 0x000fea0003800000 */
.L_x_262:
        /* <DEDUP_REMOVED lines=10> */
.L_x_265:
[----:B------:R-:W-:Y:S05]  /*16bd0*/  BSYNC B1 ;  /* 0x0000000000017941 */ /* 0x000fea0003800000 */
.L_x_264:
        /* <DEDUP_REMOVED lines=10> */
.L_x_267:
[----:B------:R-:W-:Y:S05]  /*16c80*/  BSYNC B1 ;  /* 0x0000000000017941 */ /* 0x000fea0003800000 */
.L_x_266:
        /* <DEDUP_REMOVED lines=10> */
.L_x_269:
[----:B------:R-:W-:Y:S05]  /*16d30*/  BSYNC B1 ;  /* 0x0000000000017941 */ /* 0x000fea0003800000 */
.L_x_268:
        /* <DEDUP_REMOVED lines=10> */
.L_x_271:
[----:B------:R-:W-:Y:S05]  /*16de0*/  BSYNC B1 ;  /* 0x0000000000017941 */ /* 0x000fea0003800000 */
.L_x_270:
        /* <DEDUP_REMOVED lines=10> */
.L_x_273:
[----:B------:R-:W-:Y:S05]  /*16e90*/  BSYNC B1 ;  /* 0x0000000000017941 */ /* 0x000fea0003800000 */
.L_x_272:
        /* <DEDUP_REMOVED lines=10> */
.L_x_275:
[----:B------:R-:W-:Y:S05]  /*16f40*/  BSYNC B1 ;  /* 0x0000000000017941 */ /* 0x000fea0003800000 */
.L_x_274:
        /* <DEDUP_REMOVED lines=10> */
.L_x_277:
[----:B------:R-:W-:Y:S05]  /*16ff0*/  BSYNC B1 ;  /* 0x0000000000017941 */ /* 0x000fea0003800000 */
.L_x_276:
        /* <DEDUP_REMOVED lines=10> */
.L_x_279:
[----:B------:R-:W-:Y:S05]  /*170a0*/  BSYNC B1 ;  /* 0x0000000000017941 */ /* 0x000fea0003800000 */
.L_x_278:
        /* <DEDUP_REMOVED lines=10> */
.L_x_281:
[----:B------:R-:W-:Y:S05]  /*17150*/  BSYNC B1 ;  /* 0x0000000000017941 */ /* 0x000fea0003800000 */
.L_x_280:
[----:B0-234-:R-:W2:Y:S01]  /*17160*/  LDL.LU R10, [R1+0x1f4] ;  /* 0x0001f400010a7983 */ /* 0x01dea20000300800 */
[----:B-----5:R-:W-:Y:S01]  /*17170*/  SHF.L.U32 R11, R3, 0x10, RZ ;  /* 0x00000010030b7819 */ /* 0x020fe200000006ff */
        /* <DEDUP_REMOVED lines=8> */
.L_x_283:
[----:B------:R-:W-:Y:S05]  /*17200*/  BSYNC B1 ;  /* 0x0000000000017941 */ /* 0x000fea0003800000 */
.L_x_282:
[----:B------:R-:W3:Y:S01]  /*17210*/  LDL.LU R10, [R1+0x1f8] ;  /* 0x0001f800010a7983 */ /* 0x000ee20000300800 */
[----:B0----5:R-:W-:Y:S01]  /*17220*/  IMAD.U32 R11, R3, 0x10000, RZ ;  /* 0x00010000030b7824 */ /* 0x021fe200078e00ff */
[----:B------:R-:W-:Y:S01]  /*17230*/  ISETP.GT.AND P1, PT, R0, 0xf9, P0 ;  /* 0x000000f90000780c */ /* 0x000fe20000724270 */
[----:B------:R-:W-:Y:S01]  /*17240*/  BSSY B1, `(.L_x_284) ;  /* 0x0000009000017945 */ /* 0x000fe20003800000 */
[----:B------:R-:W-:Y:S01]  /*17250*/  IADD3 R167, P0, R18, 0x80, RZ ;  /* 0x0000008012a77810 */ /* 0x000fe20007f1e0ff */
[----:B------:R-:W-:-:S04]  /*17260*/  FMUL R11, R11, R16 ;  /* 0x000000100b0b7220 */ /* 0x000fc80000400000 */
[----:B------:R-:W-:Y:S02]  /*17270*/  IMAD.X R19, RZ, RZ, R19, P0 ;  /* 0x000000ffff137224 */ /* 0x000fe400000e0613 */
[----:B---3--:R-:W-:-:S05]  /*17280*/  FFMA R11, R10, R2, R11 ;  /* 0x000000020a0b7223 */ /* 0x008fca000000000b */
[----:B------:R-:W-:-:S05]  /*17290*/  F2FP.BF16.F32.PACK_AB R11, RZ, R11 ;  /* 0x0000000bff0b723e */ /* 0x000fca00000010ff */
[----:B------:R0:W-:Y:S01]  /*172a0*/  @P2 STG.E.U16 desc[UR36][R6.64+0x1f0], R11 ;  /* 0x0001f00b06002986 */ /* 0x0001e2000c101524 */
[----:B------:R-:W-:Y:S05]  /*172b0*/  @!P1 BRA `(.L_x_285) ;  /* 0x0000000000049947 */ /* 0x000fea0003800000 */
[----:B------:R3:W5:Y:S02]  /*172c0*/  LDG.E.LTC128B.U16 R3, desc[UR36][R8.64+0x1f2] ;  /* 0x0001f22408037981 */ /* 0x000764000c1e1520 */
.L_x_285:
[----:B------:R-:W-:Y:S05]  /*172d0*/  BSYNC B1 ;  /* 0x0000000000017941 */ /* 0x000fea0003800000 */
.L_x_284:
[----:B------:R-:W4:Y:S01]  /*172e0*/  LDL.LU R10, [R1+0x1fc] ;  /* 0x0001fc00010a7983 */ /* 0x000f220000300800 */
[----:B--23-5:R-:W-:Y:S01]  /*172f0*/  SHF.L.U32 R9, R3, 0x10, RZ ;  /* 0x0000001003097819 */ /* 0x02cfe200000006ff */
[----:B------:R-:W-:Y:S01]  /*17300*/  IMAD R8, R19, R14, RZ ;  /* 0x0000000e13087224 */ /* 0x000fe200078e02ff */
[----:B------:R-:W-:Y:S02]  /*17310*/  ISETP.GT.AND P0, PT, R155, 0x80, PT ;  /* 0x000000809b00780c */ /* 0x000fe40003f04270 */
[----:B-1----:R-:W-:Y:S01]  /*17320*/  PRMT R153, R3, 0x7610, R153 ;  /* 0x0000761003997816 */ /* 0x002fe20000000099 */
[----:B0-----:R-:W-:Y:S01]  /*17330*/  FMUL R11, R9, R16 ;  /* 0x00000010090b7220 */ /* 0x001fe20000400000 */
[C---:B------:R-:W-:Y:S01]  /*17340*/  IMAD R165, R167.reuse, R15, R8 ;  /* 0x0000000fa7a57224 */ /* 0x040fe200078e0208 */
[----:B------:R-:W-:Y:S01]  /*17350*/  ISETP.GT.AND P3, PT, R0, RZ, P0 ;  /* 0x000000ff0000720c */ /* 0x000fe20000764270 */
[----:B------:R-:W-:-:S04]  /*17360*/  IMAD.WIDE.U32 R8, R167, R14, R22 ;  /* 0x0000000ea7087225 */ /* 0x000fc800078e0016 */
[----:B------:R-:W-:Y:S02]  /*17370*/  IMAD.IADD R9, R9, 0x1, R165 ;  /* 0x0000000109097824 */ /* 0x000fe400078e02a5 */
[----:B----4-:R-:W-:Y:S01]  /*17380*/  FFMA R11, R10, R2, R11 ;  /* 0x000000020a0b7223 */ /* 0x010fe2000000000b */
[----:B------:R-:W-:-:S04]  /*17390*/  LEA R10, P2, R8, R12, 0x1 ;  /* 0x0000000c080a7211 */ /* 0x000fc800078408ff */
[----:B------:R-:W-:Y:S02]  /*173a0*/  F2FP.BF16.F32.PACK_AB R15, RZ, R11 ;  /* 0x0000000bff0f723e */ /* 0x000fe400000010ff */
[--C-:B------:R-:W-:Y:S02]  /*173b0*/  LEA.HI.X R11, R8, R13, R9.reuse, 0x1, P2 ;  /* 0x0000000d080b7211 */ /* 0x100fe400010f0c09 */
[----:B------:R-:W-:-:S05]  /*173c0*/  PRMT R9, R15, 0x7610, R9 ;  /* 0x000076100f097816 */ /* 0x000fca0000000009 */
[----:B------:R0:W-:Y:S04]  /*173d0*/  @P1 STG.E.U16 desc[UR36][R6.64+0x1f2], R9 ;  /* 0x0001f20906001986 */ /* 0x0001e8000c101524 */
[----:B------:R1:W2:Y:S01]  /*173e0*/  @P3 LDG.E.LTC128B.U16 R153, desc[UR36][R10.64] ;  /* 0x000000240a993981 */ /* 0x0002a2000c1e1520 */
[----:B------:R-:W-:Y:S01]  /*173f0*/  IMAD.U32 R18, RZ, RZ, UR4 ;  /* 0x00000004ff127e24 */ /* 0x000fe2000f8e00ff */
[----:B------:R-:W-:Y:S01]  /*17400*/  MOV R169, UR5 ;  /* 0x0000000500a97c02 */ /* 0x000fe20008000f00 */
[----:B------:R-:W-:Y:S01]  /*17410*/  IMAD.U32 R164, RZ, RZ, UR4 ;  /* 0x00000004ffa47e24 */ /* 0x000fe2000f8e00ff */
[----:B------:R-:W-:Y:S01]  /*17420*/  ISETP.GT.AND P2, PT, R0, 0x1, P0 ;  /* 0x000000010000780c */ /* 0x000fe20000744270 */
[----:B------:R-:W-:Y:S01]  /*17430*/  BSSY B1, `(.L_x_286) ;  /* 0x0000012000017945 */ /* 0x000fe20003800000 */
[----:B0-----:R-:W-:-:S02]  /*17440*/  IMAD.WIDE.U32 R8, R167, R14, R20 ;  /* 0x0000000ea7087225 */ /* 0x001fc400078e0014 */
[----:B-1----:R-:W-:Y:S02]  /*17450*/  SHF.L.U64.HI R11, R164, 0x8, R169 ;  /* 0x00000008a40b7819 */ /* 0x002fe400000102a9 */
[----:B------:R-:W-:Y:S01]  /*17460*/  IMAD.IADD R9, R165, 0x1, R9 ;  /* 0x00000001a5097824 */ /* 0x000fe200078e0209 */
[----:B--2---:R-:W-:-:S05]  /*17470*/  SHF.L.U32 R3, R153, 0x10, RZ ;  /* 0x0000001099037819 */ /* 0x004fca00000006ff */
[----:B------:R-:W-:Y:S01]  /*17480*/  FMUL R15, R3, R16 ;  /* 0x00000010030f7220 */ /* 0x000fe20000400000 */
[----:B------:R-:W-:Y:S02]  /*17490*/  IMAD.SHL.U32 R3, R18, 0x100, RZ ;  /* 0x0000010012037824 */ /* 0x000fe400078e00ff */
[----:B------:R-:W-:-:S04]  /*174a0*/  IMAD.WIDE.U32 R18, R152, UR41, R8 ;  /* 0x0000002998127c25 */ /* 0x000fc8000f8e0008 */
[----:B------:R-:W-:Y:S01]  /*174b0*/  FFMA R15, R24, R2, R15 ;  /* 0x00000002180f7223 */ /* 0x000fe2000000000f */
[----:B------:R-:W-:Y:S01]  /*174c0*/  IADD3 R8, P1, R3, R4, RZ ;  /* 0x0000000403087210 */ /* 0x000fe20007f3e0ff */
[----:B------:R-:W-:Y:S01]  /*174d0*/  IMAD.IADD R7, R160, 0x1, R19 ;  /* 0x00000001a0077824 */ /* 0x000fe200078e0213 */
[C---:B------:R-:W-:Y:S02]  /*174e0*/  LEA R6, P4, R18.reuse, R12, 0x1 ;  /* 0x0000000c12067211 */ /* 0x040fe400078808ff */
[----:B------:R-:W-:Y:S02]  /*174f0*/  F2FP.BF16.F32.PACK_AB R15, RZ, R15 ;  /* 0x0000000fff0f723e */ /* 0x000fe400000010ff */
[----:B------:R-:W-:Y:S02]  /*17500*/  IADD3.X R9, R11, R5, RZ, P1, !PT ;  /* 0x000000050b097210 */ /* 0x000fe40000ffe4ff */
[----:B------:R-:W-:-:S03]  /*17510*/  LEA.HI.X R7, R18, R13, R7, 0x1, P4 ;  /* 0x0000000d12077211 */ /* 0x000fc600020f0c07 */
[----:B------:R0:W-:Y:S01]  /*17520*/  @P3 STG.E.U16 desc[UR36][R8.64], R15 ;  /* 0x0000000f08003986 */ /* 0x0001e2000c101524 */
[----:B------:R-:W-:Y:S05]  /*17530*/  @!P2 BRA `(.L_x_287) ;  /* 0x000000000004a947 */ /* 0x000fea0003800000 */
[----:B------:R1:W5:Y:S02]  /*17540*/  LDG.E.LTC128B.U16 R153, desc[UR36][R6.64+0x2] ;  /* 0x0000022406997981 */ /* 0x000364000c1e1520 */
.L_x_287:
[----:B------:R-:W-:Y:S05]  /*17550*/  BSYNC B1 ;  /* 0x0000000000017941 */ /* 0x000fea0003800000 */
.L_x_286:
[----:B0----5:R-:W-:Y:S01]  /*17560*/  IMAD.U32 R15, R153, 0x10000, RZ ;  /* 0x00010000990f7824 */ /* 0x021fe200078e00ff */
[----:B------:R-:W-:Y:S01]  /*17570*/  ISETP.GT.AND P1, PT, R155, 0x88, PT ;  /* 0x000000889b00780c */ /* 0x000fe20003f24270 */
[----:B------:R-:W-:Y:S02]  /*17580*/  BSSY B1, `(.L_x_288) ;  /* 0x0000011000017945 */ /* 0x000fe40003800000 */
[----:B------:R-:W-:Y:S01]  /*17590*/  FMUL R10, R15, R16 ;  /* 0x000000100f0a7220 */ /* 0x000fe20000400000 */
[----:B------:R-:W-:Y:S01]  /*175a0*/  IMAD.WIDE.U32 R14, R167, R14, R158 ;  /* 0x0000000ea70e7225 */ /* 0x000fe200078e009e */
[----:B------:R-:W-:-:S03]  /*175b0*/  ISETP.GT.AND P3, PT, R0, RZ, P1 ;  /* 0x000000ff0000720c */ /* 0x000fc60000f64270 */
[----:B------:R-:W-:Y:S01]  /*175c0*/  FFMA R10, R25, R2, R10 ;  /* 0x00000002190a7223 */ /* 0x000fe2000000000a */
[----:B------:R-:W-:Y:S01]  /*175d0*/  IMAD.IADD R165, R165, 0x1, R15 ;  /* 0x00000001a5a57824 */ /* 0x000fe200078e020f */
[-C--:B------:R-:W-:Y:S02]  /*175e0*/  IADD3 R156, P5, R156, R14.reuse, RZ ;  /* 0x0000000e9c9c7210 */ /* 0x080fe40007fbe0ff */
[----:B------:R-:W-:Y:S02]  /*175f0*/  IADD3 R18, P4, R20, R14, RZ ;  /* 0x0000000e14127210 */ /* 0x000fe40007f9e0ff */
[----:B------:R-:W-:Y:S02]  /*17600*/  F2FP.BF16.F32.PACK_AB R10, RZ, R10 ;  /* 0x0000000aff0a723e */ /* 0x000fe400000010ff */
[----:B------:R-:W-:Y:S02]  /*17610*/  IADD3.X R22, R165, R23, RZ, P5, !PT ;  /* 0x00000017a5167210 */ /* 0x000fe40002ffe4ff */
[----:B------:R-:W-:-:S02]  /*17620*/  PRMT R23, R10, 0x7610, R23 ;  /* 0x000076100a177816 */ /* 0x000fc40000000017 */
[C---:B------:R-:W-:Y:S02]  /*17630*/  LEA R14, P5, R156.reuse, R12, 0x1 ;  /* 0x0000000c9c0e7211 */ /* 0x040fe400078a08ff */
[----:B------:R-:W-:Y:S01]  /*17640*/  PRMT R10, R153, 0x7610, R10 ;  /* 0x00007610990a7816 */ /* 0x000fe2000000000a */
[----:B------:R0:W-:Y:S01]  /*17650*/  @P2 STG.E.U16 desc[UR36][R8.64+0x2], R23 ;  /* 0x0000021708002986 */ /* 0x0001e2000c101524 */
[----:B------:R-:W-:Y:S01]  /*17660*/  LEA.HI.X R15, R156, R13, R22, 0x1, P5 ;  /* 0x0000000d9c0f7211 */ /* 0x000fe200028f0c16 */
[----:B------:R-:W-:Y:S08]  /*17670*/  @!P3 BRA `(.L_x_289) ;  /* 0x000000000004b947 */ /* 0x000ff00003800000 */
[----:B------:R2:W5:Y:S02]  /*17680*/  LDG.E.LTC128B.U16 R10, desc[UR36][R14.64] ;  /* 0x000000240e0a7981 */ /* 0x000564000c1e1520 */
.L_x_289:
[----:B------:R-:W-:Y:S05]  /*17690*/  BSYNC B1 ;  /* 0x0000000000017941 */ /* 0x000fea0003800000 */
.L_x_288:
[----:B--2--5:R-:W-:Y:S01]  /*176a0*/  IMAD.U32 R15, R10, 0x10000, RZ ;  /* 0x000100000a0f7824 */ /* 0x024fe200078e00ff */
[----:B------:R-:W-:Y:S01]  /*176b0*/  ISETP.GT.AND P2, PT, R0, 0x1, P1 ;  /* 0x000000010000780c */ /* 0x000fe20000f44270 */
[----:B------:R-:W-:Y:S01]  /*176c0*/  IMAD.X R19, R21, 0x1, R165, P4 ;  /* 0x0000000115137824 */ /* 0x000fe200020e06a5 */
[----:B------:R-:W-:Y:S01]  /*176d0*/  IADD3 R14, P4, R8, R162, RZ ;  /* 0x000000a2080e7210 */ /* 0x000fe20007f9e0ff */
[----:B------:R-:W-:Y:S01]  /*176e0*/  FMUL R15, R15, R16 ;  /* 0x000000100f0f7220 */ /* 0x000fe20000400000 */
[----:B------:R-:W-:Y:S01]  /*176f0*/  BSSY B1, `(.L_x_290) ;  /* 0x000000b000017945 */ /* 0x000fe20003800000 */
[----:B------:R-:W-:-:S04]  /*17700*/  IMAD.WIDE.U32 R152, R152, UR41, R18 ;  /* 0x0000002998987c25 */ /* 0x000fc8000f8e0012 */
[----:B------:R-:W-:Y:S01]  /*17710*/  FFMA R15, R26, R2, R15 ;  /* 0x000000021a0f7223 */ /* 0x000fe2000000000f */
[----:B------:R-:W-:-:S04]  /*17720*/  IADD3 R160, R160, R153, RZ ;  /* 0x00000099a0a07210 */ /* 0x000fc80007ffe0ff */
[----:B------:R-:W-:Y:S01]  /*17730*/  F2FP.BF16.F32.PACK_AB R18, RZ, R15 ;  /* 0x0000000fff12723e */ /* 0x000fe200000010ff */
[----:B------:R-:W-:Y:S01]  /*17740*/  IMAD.X R15, R9, 0x1, R161, P4 ;  /* 0x00000001090f7824 */ /* 0x000fe200020e06a1 */
[----:B------:R-:W-:-:S04]  /*17750*/  LEA R12, P5, R152, R12, 0x1 ;  /* 0x0000000c980c7211 */ /* 0x000fc800078a08ff */
[----:B------:R2:W-:Y:S01]  /*17760*/  @P3 STG.E.U16 desc[UR36][R14.64], R18 ;  /* 0x000000120e003986 */ /* 0x0005e2000c101524 */
[----:B------:R-:W-:Y:S01]  /*17770*/  LEA.HI.X R13, R152, R13, R160, 0x1, P5 ;  /* 0x0000000d980d7211 */ /* 0x000fe200028f0ca0 */
[----:B------:R-:W-:Y:S07]  /*17780*/  @!P2 BRA `(.L_x_291) ;  /* 0x000000000004a947 */ /* 0x000fee0003800000 */
[----:B------:R3:W5:Y:S02]  /*17790*/  LDG.E.LTC128B.U16 R10, desc[UR36][R12.64+0x2] ;  /* 0x000002240c0a7981 */ /* 0x000764000c1e1520 */
.L_x_291:
[----:B------:R-:W-:Y:S05]  /*177a0*/  BSYNC B1 ;  /* 0x0000000000017941 */ /* 0x000fea0003800000 */
.L_x_290:
[----:B-----5:R-:W-:Y:S01]  /*177b0*/  IMAD.U32 R19, R10, 0x10000, RZ ;  /* 0x000100000a137824 */ /* 0x020fe200078e00ff */
[----:B------:R-:W-:Y:S01]  /*177c0*/  ISETP.GT.AND P3, PT, R0, 0x8, P0 ;  /* 0x000000080000780c */ /* 0x000fe20000764270 */
[----:B------:R-:W-:Y:S02]  /*177d0*/  BSSY B1, `(.L_x_292) ;  /* 0x0000007000017945 */ /* 0x000fe40003800000 */
[----:B--2---:R-:W-:-:S04]  /*177e0*/  FMUL R18, R19, R16 ;  /* 0x0000001013127220 */ /* 0x004fc80000400000 */
[----:B------:R-:W-:-:S05]  /*177f0*/  FFMA R18, R27, R2, R18 ;  /* 0x000000021b127223 */ /* 0x000fca0000000012 */
[----:B------:R-:W-:-:S05]  /*17800*/  F2FP.BF16.F32.PACK_AB R18, RZ, R18 ;  /* 0x00000012ff12723e */ /* 0x000fca00000010ff */
[----:B------:R2:W-:Y:S01]  /*17810*/  @P2 STG.E.U16 desc[UR36][R14.64+0x2], R18 ;  /* 0x000002120e002986 */ /* 0x0005e2000c101524 */
[----:B------:R-:W-:Y:S05]  /*17820*/  @!P3 BRA `(.L_x_293) ;  /* 0x000000000004b947 */ /* 0x000fea0003800000 */
[----:B------:R4:W5:Y:S02]  /*17830*/  LDG.E.LTC128B.U16 R10, desc[UR36][R6.64+0x10] ;  /* 0x00001024060a7981 */ /* 0x000964000c1e1520 */
.L_x_293:
[----:B------:R-:W-:Y:S05]  /*17840*/  BSYNC B1 ;  /* 0x0000000000017941 */ /* 0x000fea0003800000 */
.L_x_292:
[----:B--2--5:R-:W-:Y:S01]  /*17850*/  SHF.L.U32 R15, R10, 0x10, RZ ;  /* 0x000000100a0f7819 */ /* 0x024fe200000006ff */
[----:B------:R-:W-:Y:S01]  /*17860*/  BSSY B1, `(.L_x_294) ;  /* 0x0000008000017945 */ /* 0x000fe20003800000 */
[----:B------:R-:W-:-:S03]  /*17870*/  ISETP.GT.AND P2, PT, R0, 0x9, P0 ;  /* 0x000000090000780c */ /* 0x000fc60000744270 */
[----:B------:R-:W-:-:S04]  /*17880*/  FMUL R15, R15, R16 ;  /* 0x000000100f0f7220 */ /* 0x000fc80000400000 */
[----:B------:R-:W-:-:S05]  /*17890*/  FFMA R15, R28, R2, R15 ;  /* 0x000000021c0f7223 */ /* 0x000fca000000000f */
[----:B------:R-:W-:-:S05]  /*178a0*/  F2FP.BF16.F32.PACK_AB R15, RZ, R15 ;  /* 0x0000000fff0f723e */ /* 0x000fca00000010ff */
[----:B------:R2:W-:Y:S01]  /*178b0*/  @P3 STG.E.U16 desc[UR36][R8.64+0x10], R15 ;  /* 0x0000100f08003986 */ /* 0x0005e2000c101524 */
[----:B------:R-:W-:Y:S05]  /*178c0*/  @!P2 BRA `(.L_x_295) ;  /* 0x000000000004a947 */ /* 0x000fea0003800000 */
[----:B------:R0:W5:Y:S02]  /*178d0*/  LDG.E.LTC128B.U16 R10, desc[UR36][R6.64+0x12] ;  /* 0x00001224060a7981 */ /* 0x000164000c1e1520 */
.L_x_295:
[----:B------:R-:W-:Y:S05]  /*178e0*/  BSYNC B1 ;  /* 0x0000000000017941 */ /* 0x000fea0003800000 */
.L_x_294:
[----:B--2--5:R-:W-:Y:S01]  /*178f0*/  IMAD.U32 R15, R10, 0x10000, RZ ;  /* 0x000100000a0f7824 */ /* 0x024fe200078e00ff */
[----:B------:R-:W-:Y:S01]  /*17900*/  ISETP.GT.AND P4, PT, R0, 0x8, P1 ;  /* 0x000000080000780c */ /* 0x000fe20000f84270 */
[----:B------:R-:W-:Y:S02]  /*17910*/  BSSY B1, `(.L_x_296) ;  /* 0x0000007000017945 */ /* 0x000fe40003800000 */
[----:B------:R-:W-:-:S04]  /*17920*/  FMUL R14, R15, R16 ;  /* 0x000000100f0e7220 */ /* 0x000fc80000400000 */
[----:B------:R-:W-:-:S05]  /*17930*/  FFMA R14, R29, R2, R14 ;  /* 0x000000021d0e7223 */ /* 0x000fca000000000e */
[----:B------:R-:W-:-:S05]  /*17940*/  F2FP.BF16.F32.PACK_AB R14, RZ, R14 ;  /* 0x0000000eff0e723e */ /* 0x000fca00000010ff */
[----:B------:R2:W-:Y:S01]  /*17950*/  @P2 STG.E.U16 desc[UR36][R8.64+0x12], R14 ;  /* 0x0000120e08002986 */ /* 0x0005e2000c101524 */
[----:B------:R-:W-:Y:S05]  /*17960*/  @!P4 BRA `(.L_x_297) ;  /* 0x000000000004c947 */ /* 0x000fea0003800000 */
[----:B------:R0:W5:Y:S02]  /*17970*/  LDG.E.LTC128B.U16 R10, desc[UR36][R12.64+0x10] ;  /* 0x000010240c0a7981 */ /* 0x000164000c1e1520 */
.L_x_297:
[----:B------:R-:W-:Y:S05]  /*17980*/  BSYNC B1 ;  /* 0x0000000000017941 */ /* 0x000fea0003800000 */
.L_x_296:
[----:B-----5:R-:W-:Y:S01]  /*17990*/  IMAD.U32 R15, R10, 0x10000, RZ ;  /* 0x000100000a0f7824 */ /* 0x020fe200078e00ff */
[----:B--2---:R-:W-:Y:S01]  /*179a0*/  IADD3 R14, P3, R162, R8, RZ ;  /* 0x00000008a20e7210 */ /* 0x004fe20007f7e0ff */
[----:B------:R-:W-:Y:S01]  /*179b0*/  BSSY B1, `(.L_x_298) ;  /* 0x0000009000017945 */ /* 0x000fe20003800000 */
[----:B------:R-:W-:Y:S01]  /*179c0*/  ISETP.GT.AND P2, PT, R0, 0x9, P1 ;  /* 0x000000090000780c */ /* 0x000fe20000f44270 */
[----:B------:R-:W-:-:S04]  /*179d0*/  FMUL R15, R15, R16 ;  /* 0x000000100f0f7220 */ /* 0x000fc80000400000 */
[----:B------:R-:W-:-:S05]  /*179e0*/  FFMA R15, R30, R2, R15 ;  /* 0x000000021e0f7223 */ /* 0x000fca000000000f */
[----:B------:R-:W-:Y:S02]  /*179f0*/  F2FP.BF16.F32.PACK_AB R18, RZ, R15 ;  /* 0x0000000fff12723e */ /* 0x000fe400000010ff */
[----:B------:R-:W-:-:S05]  /*17a00*/  IADD3.X R15, R161, R9, RZ, P3, !PT ;  /* 0x00000009a10f7210 */ /* 0x000fca0001ffe4ff */
[----:B------:R2:W-:Y:S01]  /*17a10*/  @P4 STG.E.U16 desc[UR36][R14.64+0x10], R18 ;  /* 0x000010120e004986 */ /* 0x0005e2000c101524 */
[----:B------:R-:W-:Y:S05]  /*17a20*/  @!P2 BRA `(.L_x_299) ;  /* 0x000000000004a947 */ /* 0x000fea0003800000 */
[----:B------:R0:W5:Y:S02]  /*17a30*/  LDG.E.LTC128B.U16 R10, desc[UR36][R12.64+0x12] ;  /* 0x000012240c0a7981 */ /* 0x000164000c1e1520 */
.L_x_299:
[----:B------:R-:W-:Y:S05]  /*17a40*/  BSYNC B1 ;  /* 0x0000000000017941 */ /* 0x000fea0003800000 */
.L_x_298:
[----:B--2--5:R-:W-:Y:S01]  /*17a50*/  IMAD.U32 R15, R10, 0x10000, RZ ;  /* 0x000100000a0f7824 */ /* 0x024fe200078e00ff */
[----:B------:R-:W-:Y:S01]  /*17a60*/  IADD3 R4, P4, P5, R162, R4, R3 ;  /* 0x00000004a2047210 */ /* 0x000fe20007d9e003 */
[----:B------:R-:W-:Y:S01]  /*17a70*/  BSSY B1, `(.L_x_300) ;  /* 0x0000009000017945 */ /* 0x000fe20003800000 */
[----:B------:R-:W-:Y:S01]  /*17a80*/  ISETP.GT.AND P3, PT, R0, 0x10, P0 ;  /* 0x000000100000780c */ /* 0x000fe20000764270 */
[----:B------:R-:W-:Y:S01]  /*17a90*/  FMUL R14, R15, R16 ;  /* 0x000000100f0e7220 */ /* 0x000fe20000400000 */
[----:B------:R-:W-:-:S03]  /*17aa0*/  IADD3.X R5, R161, R5, R11, P4, P5 ;  /* 0x00000005a1057210 */ /* 0x000fc600027ea40b */
[----:B------:R-:W-:-:S05]  /*17ab0*/  FFMA R14, R31, R2, R14 ;  /* 0x000000021f0e7223 */ /* 0x000fca000000000e */
[----:B------:R-:W-:-:S05]  /*17ac0*/  F2FP.BF16.F32.PACK_AB R14, RZ, R14 ;  /* 0x0000000eff0e723e */ /* 0x000fca00000010ff */
[----:B------:R2:W-:Y:S01]  /*17ad0*/  @P2 STG.E.U16 desc[UR36][R4.64+0x12], R14 ;  /* 0x0000120e04002986 */ /* 0x0005e2000c101524 */
[----:B------:R-:W-:Y:S05]  /*17ae0*/  @!P3 BRA `(.L_x_301) ;  /* 0x000000000004b947 */ /* 0x000fea0003800000 */
[----:B------:R0:W5:Y:S02]  /*17af0*/  LDG.E.LTC128B.U16 R10, desc[UR36][R6.64+0x20] ;  /* 0x00002024060a7981 */ /* 0x000164000c1e1520 */
.L_x_301:
[----:B------:R-:W-:Y:S05]  /*17b00*/  BSYNC B1 ;  /* 0x0000000000017941 */ /* 0x000fea0003800000 */
.L_x_300:
[----:B-----5:R-:W-:Y:S01]  /*17b10*/  IMAD.U32 R3, R10, 0x10000, RZ ;  /* 0x000100000a037824 */ /* 0x020fe200078e00ff */
        /* <DEDUP_REMOVED lines=8> */
.L_x_303:
[----:B------:R-:W-:Y:S05]  /*17ba0*/  BSYNC B1 ;  /* 0x0000000000017941 */ /* 0x000fea0003800000 */
.L_x_302:
[----:B0----5:R-:W-:Y:S01]  /*17bb0*/  SHF.L.U32 R3, R10, 0x10, RZ ;  /* 0x000000100a037819 */ /* 0x021fe200000006ff */
[----:B------:R-:W-:Y:S01]  /*17bc0*/  BSSY B1, `(.L_x_304) ;  /* 0x0000008000017945 */ /* 0x000fe20003800000 */
[----:B------:R-:W-:-:S03]  /*17bd0*/  ISETP.GT.AND P3, PT, R0, 0x10, P1 ;  /* 0x000000100000780c */ /* 0x000fc60000f64270 */
[----:B--2---:R-:W-:-:S04]  /*17be0*/  FMUL R14, R3, R16 ;  /* 0x00000010030e7220 */ /* 0x004fc80000400000 */
[----:B------:R-:W-:-:S05]  /*17bf0*/  FFMA R14, R33, R2, R14 ;  /* 0x00000002210e7223 */ /* 0x000fca000000000e */
[----:B------:R-:W-:-:S05]  /*17c00*/  F2FP.BF16.F32.PACK_AB R14, RZ, R14 ;  /* 0x0000000eff0e723e */ /* 0x000fca00000010ff */
[----:B------:R0:W-:Y:S01]  /*17c10*/  @P2 STG.E.U16 desc[UR36][R8.64+0x22], R14 ;  /* 0x0000220e08002986 */ /* 0x0001e2000c101524 */
[----:B------:R-:W-:Y:S05]  /*17c20*/  @!P3 BRA `(.L_x_305) ;  /* 0x000000000004b947 */ /* 0x000fea0003800000 */
[----:B------:R2:W5:Y:S02]  /*17c30*/  LDG.E.LTC128B.U16 R10, desc[UR36][R12.64+0x20] ;  /* 0x000020240c0a7981 */ /* 0x000564000c1e1520 */
.L_x_305:
[----:B------:R-:W-:Y:S05]  /*17c40*/  BSYNC B1 ;  /* 0x0000000000017941 */ /* 0x000fea0003800000 */
.L_x_304:
        /* <DEDUP_REMOVED lines=9> */
.L_x_307:
[----:B------:R-:W-:Y:S05]  /*17ce0*/  BSYNC B1 ;  /* 0x0000000000017941 */ /* 0x000fea0003800000 */
.L_x_306:
[----:B0----5:R-:W-:Y:S01]  /*17cf0*/  IMAD.U32 R3, R10, 0x10000, RZ ;  /* 0x000100000a037824 */ /* 0x021fe200078e00ff */
        /* <DEDUP_REMOVED lines=8> */
.L_x_309:
[----:B------:R-:W-:Y:S05]  /*17d80*/  BSYNC B1 ;  /* 0x0000000000017941 */ /* 0x000fea0003800000 */
.L_x_308:
[----:B-----5:R-:W-:Y:S01]  /*17d90*/  SHF.L.U32 R3, R10, 0x10, RZ ;  /* 0x000000100a037819 */ /* 0x020fe200000006ff */
        /* <DEDUP_REMOVED lines=8> */
.L_x_311:
[----:B------:R-:W-:Y:S05]  /*17e20*/  BSYNC B1 ;  /* 0x0000000000017941 */ /* 0x000fea0003800000 */
.L_x_310:
        /* <DEDUP_REMOVED lines=9> */
.L_x_313:
[----:B------:R-:W-:Y:S05]  /*17ec0*/  BSYNC B1 ;  /* 0x0000000000017941 */ /* 0x000fea0003800000 */
.L_x_312:
        /* <DEDUP_REMOVED lines=9> */
.L_x_315:
[----:B------:R-:W-:Y:S05]  /*17f60*/  BSYNC B1 ;  /* 0x0000000000017941 */ /* 0x000fea0003800000 */
.L_x_314:
[----:B0----5:R-:W-:Y:S01]  /*17f70*/  SHF.L.U32 R3, R10, 0x10, RZ ;  /* 0x000000100a037819 */ /* 0x021fe200000006ff */
        /* <DEDUP_REMOVED lines=8> */
.L_x_317:
[----:B------:R-:W-:Y:S05]  /*18000*/  BSYNC B1 ;  /* 0x0000000000017941 */ /* 0x000fea0003800000 */
.L_x_316:
        /* <DEDUP_REMOVED lines=9> */
.L_x_319:
[----:B------:R-:W-:Y:S05]  /*180a0*/  BSYNC B1 ;  /* 0x0000000000017941 */ /* 0x000fea0003800000 */
.L_x_318:
        /* <DEDUP_REMOVED lines=9> */
.L_x_321:
[----:B------:R-:W-:Y:S05]  /*18140*/  BSYNC B1 ;  /* 0x0000000000017941 */ /* 0x000fea0003800000 */
.L_x_320:
        /* <DEDUP_REMOVED lines=9> */
.L_x_323:
[----:B------:R-:W-:Y:S05]  /*181e0*/  BSYNC B1 ;  /* 0x0000000000017941 */ /* 0x000fea0003800000 */
.L_x_322:
        /* <DEDUP_REMOVED lines=9> */
.L_x_325:
[----:B------:R-:W-:Y:S05]  /*18280*/  BSYNC B1 ;  /* 0x0000000000017941 */ /* 0x000fea0003800000 */
.L_x_324:
        /* <DEDUP_REMOVED lines=9> */
.L_x_327:
[----:B------:R-:W-:Y:S05]  /*18320*/  BSYNC B1 ;  /* 0x0000000000017941 */ /* 0x000fea0003800000 */
.L_x_326:
        /* <DEDUP_REMOVED lines=9> */
.L_x_329:
[----:B------:R-:W-:Y:S05]  /*183c0*/  BSYNC B1 ;  /* 0x0000000000017941 */ /* 0x000fea0003800000 */
.L_x_328:
        /* <DEDUP_REMOVED lines=9> */
.L_x_331:
[----:B------:R-:W-:Y:S05]  /*18460*/  BSYNC B1 ;  /* 0x0000000000017941 */ /* 0x000fea0003800000 */
.L_x_330:
        /* <DEDUP_REMOVED lines=9> */
.L_x_333:
[----:B------:R-:W-:Y:S05]  /*18500*/  BSYNC B1 ;  /* 0x0000000000017941 */ /* 0x000fea0003800000 */
.L_x_332:
        /* <DEDUP_REMOVED lines=9> */
.L_x_335:
[----:B------:R-:W-:Y:S05]  /*185a0*/  BSYNC B1 ;  /* 0x0000000000017941 */ /* 0x000fea0003800000 */
.L_x_334:
        /* <DEDUP_REMOVED lines=9> */
.L_x_337:
[----:B------:R-:W-:Y:S05]  /*18640*/  BSYNC B1 ;  /* 0x0000000000017941 */ /* 0x000fea0003800000 */
.L_x_336:
        /* <DEDUP_REMOVED lines=9> */
.L_x_339:
[----:B------:R-:W-:Y:S05]  /*186e0*/  BSYNC B1 ;  /* 0x0000000000017941 */ /* 0x000fea0003800000 */
.L_x_338:
        /* <DEDUP_REMOVED lines=9> */
.L_x_341:
[----:B------:R-:W-:Y:S05]  /*18780*/  BSYNC B1 ;  /* 0x0000000000017941 */ /* 0x000fea0003800000 */
.L_x_340:
        /* <DEDUP_REMOVED lines=9> */
.L_x_343:
[----:B------:R-:W-:Y:S05]  /*18820*/  BSYNC B1 ;  /* 0x0000000000017941 */ /* 0x000fea0003800000 */
.L_x_342:
        /* <DEDUP_REMOVED lines=9> */
.L_x_345:
[----:B------:R-:W-:Y:S05]  /*188c0*/  BSYNC B1 ;  /* 0x0000000000017941 */ /* 0x000fea0003800000 */
.L_x_344:
        /* <DEDUP_REMOVED lines=9> */
.L_x_347:
[----:B------:R-:W-:Y:S05]  /*18960*/  BSYNC B1 ;  /* 0x0000000000017941 */ /* 0x000fea0003800000 */
.L_x_346:
        /* <DEDUP_REMOVED lines=9> */
.L_x_349:
[----:B------:R-:W-:Y:S05]  /*18a00*/  BSYNC B1 ;  /* 0x0000000000017941 */ /* 0x000fea0003800000 */
.L_x_348:
        /* <DEDUP_REMOVED lines=9> */
.L_x_351:
[----:B------:R-:W-:Y:S05]  /*18aa0*/  BSYNC B1 ;  /* 0x0000000000017941 */ /* 0x000fea0003800000 */
.L_x_350:
        /* <DEDUP_REMOVED lines=9> */
.L_x_353:
[----:B------:R-:W-:Y:S05]  /*18b40*/  BSYNC B1 ;  /* 0x0000000000017941 */ /* 0x000fea0003800000 */
.L_x_352:
        /* <DEDUP_REMOVED lines=9> */
.L_x_355:
[----:B------:R-:W-:Y:S05]  /*18be0*/  BSYNC B1 ;  /* 0x0000000000017941 */ /* 0x000fea0003800000 */
.L_x_354:
        /* <DEDUP_REMOVED lines=9> */
.L_x_357:
[----:B------:R-:W-:Y:S05]  /*18c80*/  BSYNC B1 ;  /* 0x0000000000017941 */ /* 0x000fea0003800000 */
.L_x_356:
        /* <DEDUP_REMOVED lines=9> */
.L_x_359:
[----:B------:R-:W-:Y:S05]  /*18d20*/  BSYNC B1 ;  /* 0x0000000000017941 */ /* 0x000fea0003800000 */
.L_x_358:
        /* <DEDUP_REMOVED lines=9> */
.L_x_361:
[----:B------:R-:W-:Y:S05]  /*18dc0*/  BSYNC B1 ;  /* 0x0000000000017941 */ /* 0x000fea0003800000 */
.L_x_360:
        /* <DEDUP_REMOVED lines=9> */
.L_x_363:
[----:B------:R-:W-:Y:S05]  /*18e60*/  BSYNC B1 ;  /* 0x0000000000017941 */ /* 0x000fea0003800000 */
.L_x_362:
        /* <DEDUP_REMOVED lines=9> */
.L_x_365:
[----:B------:R-:W-:Y:S05]  /*18f00*/  BSYNC B1 ;  /* 0x0000000000017941 */ /* 0x000fea0003800000 */
.L_x_364:
        /* <DEDUP_REMOVED lines=9> */
.L_x_367:
[----:B------:R-:W-:Y:S05]  /*18fa0*/  BSYNC B1 ;  /* 0x0000000000017941 */ /* 0x000fea0003800000 */
.L_x_366:
        /* <DEDUP_REMOVED lines=9> */
.L_x_369:
[----:B------:R-:W-:Y:S05]  /*19040*/  BSYNC B1 ;  /* 0x0000000000017941 */ /* 0x000fea0003800000 */
.L_x_368:
        /* <DEDUP_REMOVED lines=9> */
.L_x_371:
[----:B------:R-:W-:Y:S05]  /*190e0*/  BSYNC B1 ;  /* 0x0000000000017941 */ /* 0x000fea0003800000 */
.L_x_370:
        /* <DEDUP_REMOVED lines=9> */
.L_x_373:
[----:B------:R-:W-:Y:S05]  /*19180*/  BSYNC B1 ;  /* 0x0000000000017941 */ /* 0x000fea0003800000 */
.L_x_372:
        /* <DEDUP_REMOVED lines=9> */
.L_x_375:
[----:B------:R-:W-:Y:S05]  /*19220*/  BSYNC B1 ;  /* 0x0000000000017941 */ /* 0x000fea0003800000 */
.L_x_374:
        /* <DEDUP_REMOVED lines=9> */
.L_x_377:
[----:B------:R-:W-:Y:S05]  /*192c0*/  BSYNC B1 ;  /* 0x0000000000017941 */ /* 0x000fea0003800000 */
.L_x_376:
        /* <DEDUP_REMOVED lines=9> */
.L_x_379:
[----:B------:R-:W-:Y:S05]  /*19360*/  BSYNC B1 ;  /* 0x0000000000017941 */ /* 0x000fea0003800000 */
.L_x_378:
        /* <DEDUP_REMOVED lines=9> */
.L_x_381:
[----:B------:R-:W-:Y:S05]  /*19400*/  BSYNC B1 ;  /* 0x0000000000017941 */ /* 0x000fea0003800000 */
.L_x_380:
        /* <DEDUP_REMOVED lines=9> */
.L_x_383:
[----:B------:R-:W-:Y:S05]  /*194a0*/  BSYNC B1 ;  /* 0x0000000000017941 */ /* 0x000fea0003800000 */
.L_x_382:
        /* <DEDUP_REMOVED lines=9> */
.L_x_385:
[----:B------:R-:W-:Y:S05]  /*19540*/  BSYNC B1 ;  /* 0x0000000000017941 */ /* 0x000fea0003800000 */
.L_x_384:
        /* <DEDUP_REMOVED lines=9> */
.L_x_387:
[----:B------:R-:W-:Y:S05]  /*195e0*/  BSYNC B1 ;  /* 0x0000000000017941 */ /* 0x000fea0003800000 */
.L_x_386:
        /* <DEDUP_REMOVED lines=9> */
.L_x_389:
[----:B------:R-:W-:Y:S05]  /*19680*/  BSYNC B1 ;  /* 0x0000000000017941 */ /* 0x000fea0003800000 */
.L_x_388:
        /* <DEDUP_REMOVED lines=9> */
.L_x_391:
[----:B------:R-:W-:Y:S05]  /*19720*/  BSYNC B1 ;  /* 0x0000000000017941 */ /* 0x000fea0003800000 */
.L_x_390:
        /* <DEDUP_REMOVED lines=9> */
.L_x_393:
[----:B------:R-:W-:Y:S05]  /*197c0*/  BSYNC B1 ;  /* 0x0000000000017941 */ /* 0x000fea0003800000 */
.L_x_392:
        /* <DEDUP_REMOVED lines=9> */
.L_x_395:
[----:B------:R-:W-:Y:S05]  /*19860*/  BSYNC B1 ;  /* 0x0000000000017941 */ /* 0x000fea0003800000 */
.L_x_394:
        /* <DEDUP_REMOVED lines=9> */
.L_x_397:
[----:B------:R-:W-:Y:S05]  /*19900*/  BSYNC B1 ;  /* 0x0000000000017941 */ /* 0x000fea0003800000 */
.L_x_396:
        /* <DEDUP_REMOVED lines=9> */
.L_x_399:
[----:B------:R-:W-:Y:S05]  /*199a0*/  BSYNC B1 ;  /* 0x0000000000017941 */ /* 0x000fea0003800000 */
.L_x_398:
        /* <DEDUP_REMOVED lines=9> */
.L_x_401:
[----:B------:R-:W-:Y:S05]  /*19a40*/  BSYNC B1 ;  /* 0x0000000000017941 */ /* 0x000fea0003800000 */
.L_x_400:
        /* <DEDUP_REMOVED lines=9> */
.L_x_403:
[----:B------:R-:W-:Y:S05]  /*19ae0*/  BSYNC B1 ;  /* 0x0000000000017941 */ /* 0x000fea0003800000 */
.L_x_402:
        /* <DEDUP_REMOVED lines=9> */
.L_x_405:
[----:B------:R-:W-:Y:S05]  /*19b80*/  BSYNC B1 ;  /* 0x0000000000017941 */ /* 0x000fea0003800000 */
.L_x_404:
        /* <DEDUP_REMOVED lines=9> */
.L_x_407:
[----:B------:R-:W-:Y:S05]  /*19c20*/  BSYNC B1 ;  /* 0x0000000000017941 */ /* 0x000fea0003800000 */
.L_x_406:
        /* <DEDUP_REMOVED lines=9> */
.L_x_409:
[----:B------:R-:W-:Y:S05]  /*19cc0*/  BSYNC B1 ;  /* 0x0000000000017941 */ /* 0x000fea0003800000 */
.L_x_408:
        /* <DEDUP_REMOVED lines=9> */
.L_x_411:
[----:B------:R-:W-:Y:S05]  /*19d60*/  BSYNC B1 ;  /* 0x0000000000017941 */ /* 0x000fea0003800000 */
.L_x_410:
        /* <DEDUP_REMOVED lines=9> */
.L_x_413:
[----:B------:R-:W-:Y:S05]  /*19e00*/  BSYNC B1 ;  /* 0x0000000000017941 */ /* 0x000fea0003800000 */
.L_x_412:
        /* <DEDUP_REMOVED lines=9> */
.L_x_415:
[----:B------:R-:W-:Y:S05]  /*19ea0*/  BSYNC B1 ;  /* 0x0000000000017941 */ /* 0x000fea0003800000 */
.L_x_414:
        /* <DEDUP_REMOVED lines=9> */
.L_x_417:
[----:B------:R-:W-:Y:S05]  /*19f40*/  BSYNC B1 ;  /* 0x0000000000017941 */ /* 0x000fea0003800000 */
.L_x_416:
        /* <DEDUP_REMOVED lines=9> */
.L_x_419:
[----:B------:R-:W-:Y:S05]  /*19fe0*/  BSYNC B1 ;  /* 0x0000000000017941 */ /* 0x000fea0003800000 */
.L_x_418:
        /* <DEDUP_REMOVED lines=9> */
.L_x_421:
[----:B------:R-:W-:Y:S05]  /*1a080*/  BSYNC B1 ;  /* 0x0000000000017941 */ /* 0x000fea0003800000 */
.L_x_420:
        /* <DEDUP_REMOVED lines=9> */
.L_x_423:
[----:B------:R-:W-:Y:S05]  /*1a120*/  BSYNC B1 ;  /* 0x0000000000017941 */ /* 0x000fea0003800000 */
.L_x_422:
        /* <DEDUP_REMOVED lines=9> */
.L_x_425:
[----:B------:R-:W-:Y:S05]  /*1a1c0*/  BSYNC B1 ;  /* 0x0000000000017941 */ /* 0x000fea0003800000 */
.L_x_424:
        /* <DEDUP_REMOVED lines=9> */
.L_x_427:
[----:B------:R-:W-:Y:S05]  /*1a260*/  BSYNC B1 ;  /* 0x0000000000017941 */ /* 0x000fea0003800000 */
.L_x_426:
        /* <DEDUP_REMOVED lines=9> */
.L_x_429:
[----:B------:R-:W-:Y:S05]  /*1a300*/  BSYNC B1 ;  /* 0x0000000000017941 */ /* 0x000fea0003800000 */
.L_x_428:
        /* <DEDUP_REMOVED lines=9> */
.L_x_431:
[----:B------:R-:W-:Y:S05]  /*1a3a0*/  BSYNC B1 ;  /* 0x0000000000017941 */ /* 0x000fea0003800000 */
.L_x_430:
        /* <DEDUP_REMOVED lines=9> */
.L_x_433:
[----:B------:R-:W-:Y:S05]  /*1a440*/  BSYNC B1 ;  /* 0x0000000000017941 */ /* 0x000fea0003800000 */
.L_x_432:
        /* <DEDUP_REMOVED lines=9> */
.L_x_435:
[----:B------:R-:W-:Y:S05]  /*1a4e0*/  BSYNC B1 ;  /* 0x0000000000017941 */ /* 0x000fea0003800000 */
.L_x_434:
        /* <DEDUP_REMOVED lines=9> */
.L_x_437:
[----:B------:R-:W-:Y:S05]  /*1a580*/  BSYNC B1 ;  /* 0x0000000000017941 */ /* 0x000fea0003800000 */
.L_x_436:
        /* <DEDUP_REMOVED lines=9> */
.L_x_439:
[----:B------:R-:W-:Y:S05]  /*1a620*/  BSYNC B1 ;  /* 0x0000000000017941 */ /* 0x000fea0003800000 */
.L_x_438:
        /* <DEDUP_REMOVED lines=9> */
.L_x_441:
[----:B------:R-:W-:Y:S05]  /*1a6c0*/  BSYNC B1 ;  /* 0x0000000000017941 */ /* 0x000fea0003800000 */
.L_x_440:
        /* <DEDUP_REMOVED lines=9> */
.L_x_443:
[----:B------:R-:W-:Y:S05]  /*1a760*/  BSYNC B1 ;  /* 0x0000000000017941 */ /* 0x000fea0003800000 */
.L_x_442:
        /* <DEDUP_REMOVED lines=9> */
.L_x_445:
[----:B------:R-:W-:Y:S05]  /*1a800*/  BSYNC B1 ;  /* 0x0000000000017941 */ /* 0x000fea0003800000 */
.L_x_444:
        /* <DEDUP_REMOVED lines=9> */
.L_x_447:
[----:B------:R-:W-:Y:S05]  /*1a8a0*/  BSYNC B1 ;  /* 0x0000000000017941 */ /* 0x000fea0003800000 */
.L_x_446:
        /* <DEDUP_REMOVED lines=9> */
.L_x_449:
[----:B------:R-:W-:Y:S05]  /*1a940*/  BSYNC B1 ;  /* 0x0000000000017941 */ /* 0x000fea0003800000 */
.L_x_448:
        /* <DEDUP_REMOVED lines=9> */
.L_x_451:
[----:B------:R-:W-:Y:S05]  /*1a9e0*/  BSYNC B1 ;  /* 0x0000000000017941 */ /* 0x000fea0003800000 */
.L_x_450:
        /* <DEDUP_REMOVED lines=9> */
.L_x_453:
[----:B------:R-:W-:Y:S05]  /*1aa80*/  BSYNC B1 ;  /* 0x0000000000017941 */ /* 0x000fea0003800000 */
.L_x_452:
        /* <DEDUP_REMOVED lines=9> */
.L_x_455:
[----:B------:R-:W-:Y:S05]  /*1ab20*/  BSYNC B1 ;  /* 0x0000000000017941 */ /* 0x000fea0003800000 */
.L_x_454:
        /* <DEDUP_REMOVED lines=9> */
.L_x_457:
[----:B------:R-:W-:Y:S05]  /*1abc0*/  BSYNC B1 ;  /* 0x0000000000017941 */ /* 0x000fea0003800000 */
.L_x_456:
        /* <DEDUP_REMOVED lines=9> */
.L_x_459:
[----:B------:R-:W-:Y:S05]  /*1ac60*/  BSYNC B1 ;  /* 0x0000000000017941 */ /* 0x000fea0003800000 */
.L_x_458:
        /* <DEDUP_REMOVED lines=9> */
.L_x_461:
[----:B------:R-:W-:Y:S05]  /*1ad00*/  BSYNC B1 ;  /* 0x0000000000017941 */ /* 0x000fea0003800000 */
.L_x_460:
        /* <DEDUP_REMOVED lines=9> */
.L_x_463:
[----:B------:R-:W-:Y:S05]  /*1ada0*/  BSYNC B1 ;  /* 0x0000000000017941 */ /* 0x000fea0003800000 */
.L_x_462:
        /* <DEDUP_REMOVED lines=9> */
.L_x_465:
[----:B------:R-:W-:Y:S05]  /*1ae40*/  BSYNC B1 ;  /* 0x0000000000017941 */ /* 0x000fea0003800000 */
.L_x_464:
        /* <DEDUP_REMOVED lines=9> */
.L_x_467:
[----:B------:R-:W-:Y:S05]  /*1aee0*/  BSYNC B1 ;  /* 0x0000000000017941 */ /* 0x000fea0003800000 */
.L_x_466:
        /* <DEDUP_REMOVED lines=9> */
.L_x_469:
[----:B------:R-:W-:Y:S05]  /*1af80*/  BSYNC B1 ;  /* 0x0000000000017941 */ /* 0x000fea0003800000 */
.L_x_468:
        /* <DEDUP_REMOVED lines=9> */
.L_x_471:
[----:B------:R-:W-:Y:S05]  /*1b020*/  BSYNC B1 ;  /* 0x0000000000017941 */ /* 0x000fea0003800000 */
.L_x_470:
        /* <DEDUP_REMOVED lines=9> */
.L_x_473:
[----:B------:R-:W-:Y:S05]  /*1b0c0*/  BSYNC B1 ;  /* 0x0000000000017941 */ /* 0x000fea0003800000 */
.L_x_472:
        /* <DEDUP_REMOVED lines=9> */
.L_x_475:
[----:B------:R-:W-:Y:S05]  /*1b160*/  BSYNC B1 ;  /* 0x0000000000017941 */ /* 0x000fea0003800000 */
.L_x_474:
        /* <DEDUP_REMOVED lines=9> */
.L_x_477:
[----:B------:R-:W-:Y:S05]  /*1b200*/  BSYNC B1 ;  /* 0x0000000000017941 */ /* 0x000fea0003800000 */
.L_x_476:
        /* <DEDUP_REMOVED lines=9> */
.L_x_479:
[----:B------:R-:W-:Y:S05]  /*1b2a0*/  BSYNC B1 ;  /* 0x0000000000017941 */ /* 0x000fea0003800000 */
.L_x_478:
        /* <DEDUP_REMOVED lines=9> */
.L_x_481:
[----:B------:R-:W-:Y:S05]  /*1b340*/  BSYNC B1 ;  /* 0x0000000000017941 */ /* 0x000fea0003800000 */
.L_x_480:
        /* <DEDUP_REMOVED lines=9> */
.L_x_483:
[----:B------:R-:W-:Y:S05]  /*1b3e0*/  BSYNC B1 ;  /* 0x0000000000017941 */ /* 0x000fea0003800000 */
.L_x_482:
        /* <DEDUP_REMOVED lines=9> */
.L_x_485:
[----:B------:R-:W-:Y:S05]  /*1b480*/  BSYNC B1 ;  /* 0x0000000000017941 */ /* 0x000fea0003800000 */
.L_x_484:
        /* <DEDUP_REMOVED lines=9> */
.L_x_487:
[----:B------:R-:W-:Y:S05]  /*1b520*/  BSYNC B1 ;  /* 0x0000000000017941 */ /* 0x000fea0003800000 */
.L_x_486:
        /* <DEDUP_REMOVED lines=9> */
.L_x_489:
[----:B------:R-:W-:Y:S05]  /*1b5c0*/  BSYNC B1 ;  /* 0x0000000000017941 */ /* 0x000fea0003800000 */
.L_x_488:
        /* <DEDUP_REMOVED lines=9> */
.L_x_491:
[----:B------:R-:W-:Y:S05]  /*1b660*/  BSYNC B1 ;  /* 0x0000000000017941 */ /* 0x000fea0003800000 */
.L_x_490:
        /* <DEDUP_REMOVED lines=9> */
.L_x_493:
[----:B------:R-:W-:Y:S05]  /*1b700*/  BSYNC B1 ;  /* 0x0000000000017941 */ /* 0x000fea0003800000 */
.L_x_492:
        /* <DEDUP_REMOVED lines=9> */
.L_x_495:
[----:B------:R-:W-:Y:S05]  /*1b7a0*/  BSYNC B1 ;  /* 0x0000000000017941 */ /* 0x000fea0003800000 */
.L_x_494:
        /* <DEDUP_REMOVED lines=9> */
.L_x_497:
[----:B------:R-:W-:Y:S05]  /*1b840*/  BSYNC B1 ;  /* 0x0000000000017941 */ /* 0x000fea0003800000 */
.L_x_496:
        /* <DEDUP_REMOVED lines=9> */
.L_x_499:
[----:B------:R-:W-:Y:S05]  /*1b8e0*/  BSYNC B1 ;  /* 0x0000000000017941 */ /* 0x000fea0003800000 */
.L_x_498:
        /* <DEDUP_REMOVED lines=9> */
.L_x_501:
[----:B------:R-:W-:Y:S05]  /*1b980*/  BSYNC B1 ;  /* 0x0000000000017941 */ /* 0x000fea0003800000 */
.L_x_500:
        /* <DEDUP_REMOVED lines=9> */
.L_x_503:
[----:B------:R-:W-:Y:S05]  /*1ba20*/  BSYNC B1 ;  /* 0x0000000000017941 */ /* 0x000fea0003800000 */
.L_x_502:
        /* <DEDUP_REMOVED lines=9> */
.L_x_505:
[----:B------:R-:W-:Y:S05]  /*1bac0*/  BSYNC B1 ;  /* 0x0000000000017941 */ /* 0x000fea0003800000 */
.L_x_504:
        /* <DEDUP_REMOVED lines=9> */
.L_x_507:
[----:B------:R-:W-:Y:S05]  /*1bb60*/  BSYNC B1 ;  /* 0x0000000000017941 */ /* 0x000fea0003800000 */
.L_x_506:
        /* <DEDUP_REMOVED lines=9> */
.L_x_509:
[----:B------:R-:W-:Y:S05]  /*1bc00*/  BSYNC B1 ;  /* 0x0000000000017941 */ /* 0x000fea0003800000 */
.L_x_508:
        /* <DEDUP_REMOVED lines=9> */
.L_x_511:
[----:B------:R-:W-:Y:S05]  /*1bca0*/  BSYNC B1 ;  /* 0x0000000000017941 */ /* 0x000fea0003800000 */
.L_x_510:
        /* <DEDUP_REMOVED lines=9> */
.L_x_513:
[----:B------:R-:W-:Y:S05]  /*1bd40*/  BSYNC B1 ;  /* 0x0000000000017941 */ /* 0x000fea0003800000 */
.L_x_512:
        /* <DEDUP_REMOVED lines=9> */
.L_x_515:
[----:B------:R-:W-:Y:S05]  /*1bde0*/  BSYNC B1 ;  /* 0x0000000000017941 */ /* 0x000fea0003800000 */
.L_x_514:
        /* <DEDUP_REMOVED lines=9> */
.L_x_517:
[----:B------:R-:W-:Y:S05]  /*1be80*/  BSYNC B1 ;  /* 0x0000000000017941 */ /* 0x000fea0003800000 */
.L_x_516:
        /* <DEDUP_REMOVED lines=9> */
.L_x_519:
[----:B------:R-:W-:Y:S05]  /*1bf20*/  BSYNC B1 ;  /* 0x0000000000017941 */ /* 0x000fea0003800000 */
.L_x_518:
        /* <DEDUP_REMOVED lines=9> */
.L_x_521:
[----:B------:R-:W-:Y:S05]  /*1bfc0*/  BSYNC B1 ;  /* 0x0000000000017941 */ /* 0x000fea0003800000 */
.L_x_520:
        /* <DEDUP_REMOVED lines=9> */
.L_x_523:
[----:B------:R-:W-:Y:S05]  /*1c060*/  BSYNC B1 ;  /* 0x0000000000017941 */ /* 0x000fea0003800000 */
.L_x_522:
        /* <DEDUP_REMOVED lines=9> */
.L_x_525:
[----:B------:R-:W-:Y:S05]  /*1c100*/  BSYNC B1 ;  /* 0x0000000000017941 */ /* 0x000fea0003800000 */
.L_x_524:
        /* <DEDUP_REMOVED lines=9> */
.L_x_527:
[----:B------:R-:W-:Y:S05]  /*1c1a0*/  BSYNC B1 ;  /* 0x0000000000017941 */ /* 0x000fea0003800000 */
.L_x_526:
        /* <DEDUP_REMOVED lines=9> */
.L_x_529:
[----:B------:R-:W-:Y:S05]  /*1c240*/  BSYNC B1 ;  /* 0x0000000000017941 */ /* 0x000fea0003800000 */
.L_x_528:
        /* <DEDUP_REMOVED lines=9> */
.L_x_531:
[----:B------:R-:W-:Y:S05]  /*1c2e0*/  BSYNC B1 ;  /* 0x0000000000017941 */ /* 0x000fea0003800000 */
.L_x_530:
        /* <DEDUP_REMOVED lines=9> */
.L_x_533:
[----:B------:R-:W-:Y:S05]  /*1c380*/  BSYNC B1 ;  /* 0x0000000000017941 */ /* 0x000fea0003800000 */
.L_x_532:
        /* <DEDUP_REMOVED lines=9> */
.L_x_535:
[----:B------:R-:W-:Y:S05]  /*1c420*/  BSYNC B1 ;  /* 0x0000000000017941 */ /* 0x000fea0003800000 */
.L_x_534:
[----:B0----5:R-:W-:Y:S01]  /*1c430*/  IMAD.U32 R3, R10, 0x10000, RZ ;  /* 0x000100000a037824 */ /* 0x021fe200078e00ff */
[----:B------:R-:W-:Y:S01]  /*1c440*/  ISETP.GT.AND P2, PT, R0, 0xf8, P1 ;  /* 0x000000f80000780c */ /* 0x000fe20000f44270 */
[----:B------:R-:W-:Y:S02]  /*1c450*/  BSSY B1, `(.L_x_536) ;  /* 0x0000007000017945 */ /* 0x000fe40003800000 */
[----:B-1--4-:R-:W-:-:S04]  /*1c460*/  FMUL R6, R3, R16 ;  /* 0x0000001003067220 */ /* 0x012fc80000400000 */
[----:B------:R-:W-:-:S05]  /*1c470*/  FFMA R6, R149, R2, R6 ;  /* 0x0000000295067223 */ /* 0x000fca0000000006 */
[----:B------:R-:W-:-:S05]  /*1c480*/  F2FP.BF16.F32.PACK_AB R6, RZ, R6 ;  /* 0x00000006ff06723e */ /* 0x000fca00000010ff */
[----:B------:R0:W-:Y:S01]  /*1c490*/  @P0 STG.E.U16 desc[UR36][R8.64+0x1f2], R6 ;  /* 0x0001f20608000986 */ /* 0x0001e2000c101524 */
[----:B------:R-:W-:Y:S05]  /*1c4a0*/  @!P2 BRA `(.L_x_537) ;  /* 0x000000000004a947 */ /* 0x000fea0003800000 */
[----:B------:R1:W5:Y:S02]  /*1c4b0*/  LDG.E.LTC128B.U16 R10, desc[UR36][R12.64+0x1f0] ;  /* 0x0001f0240c0a7981 */ /* 0x000364000c1e1520 */
.L_x_537:
[----:B------:R-:W-:Y:S05]  /*1c4c0*/  BSYNC B1 ;  /* 0x0000000000017941 */ /* 0x000fea0003800000 */
.L_x_536:
        /* <DEDUP_REMOVED lines=9> */
.L_x_539:
[----:B------:R-:W-:Y:S05]  /*1c560*/  BSYNC B1 ;  /* 0x0000000000017941 */ /* 0x000fea0003800000 */
.L_x_538:
[----:B------:R-:W-:Y:S05]  /*1c570*/  @!P1 BRA `(.L_x_540) ;  /* 0x0000005400b49947 */ /* 0x000fea0003800000 */
[----:B----45:R-:W-:-:S04]  /*1c580*/  IMAD.U32 R3, R10, 0x10000, RZ ;  /* 0x000100000a037824 */ /* 0x030fc800078e00ff */
[----:B------:R-:W-:-:S04]  /*1c590*/  FMUL R0, R3, R16 ;  /* 0x0000001003007220 */ /* 0x000fc80000400000 */
[----:B------:R-:W-:-:S05]  /*1c5a0*/  FFMA R0, R151, R2, R0 ;  /* 0x0000000297007223 */ /* 0x000fca0000000000 */
[----:B------:R-:W-:-:S05]  /*1c5b0*/  F2FP.BF16.F32.PACK_AB R0, RZ, R0 ;  /* 0x00000000ff00723e */ /* 0x000fca00000010ff */
[----:B------:R4:W-:Y:S01]  /*1c5c0*/  STG.E.U16 desc[UR36][R4.64+0x1f2], R0 ;  /* 0x0001f20004007986 */ /* 0x0009e2000c101524 */
[----:B------:R-:W-:Y:S05]  /*1c5d0*/  BRA `(.L_x_540) ;  /* 0x00000054009c7947 */ /* 0x000fea0003800000 */
.L_x_33:
[----:B------:R-:W2:Y:S01]  /*1c5e0*/  LDL.LU R3, [R1] ;  /* 0x0000000001037983 */ /* 0x000ea20000300800 */
[----:B------:R-:W-:-:S03]  /*1c5f0*/  ULDC.64 UR6, c[0x0][0x5c0] ;  /* 0x0001700000067ab9 */ /* 0x000fc60000000a00 */
[----:B------:R-:W3:Y:S04]  /*1c600*/  LDL.LU R9, [R1+0x5c] ;  /* 0x00005c0001097983 */ /* 0x000ee80000300800 */
[----:B------:R-:W4:Y:S04]  /*1c610*/  LDL.LU R12, [R1+0xb8] ;  /* 0x0000b800010c7983 */ /* 0x000f280000300800 */
[----:B------:R-:W5:Y:S04]  /*1c620*/  LDL.LU R227, [R1+0xc0] ;  /* 0x0000c00001e37983 */ /* 0x000f680000300800 */
        /* <DEDUP_REMOVED lines=67> */
[----:B------:R-:W5:Y:S01]  /*1ca60*/  LDL.LU R158, [R1+0x1d0] ;  /* 0x0001d000019e7983 */ /* 0x000f620000300800 */
[----:B------:R-:W-:-:S03]  /*1ca70*/  LEA R4, P0, R6, UR6, 0x1 ;  /* 0x0000000606047c11 */ /* 0x000fc6000f8008ff */
[----:B------:R-:W5:Y:S04]  /*1ca80*/  LDL.LU R157, [R1+0x1d4] ;  /* 0x0001d400019d7983 */ /* 0x000f680000300800 */
[----:B------:R-:W5:Y:S04]  /*1ca90*/  LDL.LU R156, [R1+0x1d8] ;  /* 0x0001d800019c7983 */ /* 0x000f680000300800 */
[----:B------:R-:W5:Y:S01]  /*1caa0*/  LDL.LU R153, [R1+0x1dc] ;  /* 0x0001dc0001997983 */ /* 0x000f620000300800 */
[----:B--2---:R-:W-:-:S03]  /*1cab0*/  FMUL R3, R3, R2 ;  /* 0x0000000203037220 */ /* 0x004fc60000400000 */
[----:B------:R-:W2:Y:S01]  /*1cac0*/  LDL.LU R152, [R1+0x1e0] ;  /* 0x0001e00001987983 */ /* 0x000ea20000300800 */
[----:B------:R-:W-:-:S03]  /*1cad0*/  LEA.HI.X R5, R6, UR7, R10, 0x1, P0 ;  /* 0x0000000706057c11 */ /* 0x000fc600080f0c0a */
[----:B------:R-:W2:Y:S01]  /*1cae0*/  LDL.LU R23, [R1+0x1e4] ;  /* 0x0001e40001177983 */ /* 0x000ea20000300800 */
[----:B------:R-:W-:-:S03]  /*1caf0*/  F2FP.BF16.F32.PACK_AB R3, RZ, R3 ;  /* 0x00000003ff03723e */ /* 0x000fc600000010ff */
[----:B------:R-:W2:Y:S04]  /*1cb00*/  LDL.LU R22, [R1+0x1e8] ;  /* 0x0001e80001167983 */ /* 0x000ea80000300800 */
[----:B------:R-:W2:Y:S04]  /*1cb10*/  LDL.LU R21, [R1+0x1ec] ;  /* 0x0001ec0001157983 */ /* 0x000ea80000300800 */
[----:B------:R-:W2:Y:S04]  /*1cb20*/  LDL.LU R20, [R1+0x1f0] ;  /* 0x0001f00001147983 */ /* 0x000ea80000300800 */
[----:B------:R-:W2:Y:S04]  /*1cb30*/  LDL.LU R19, [R1+0x1f4] ;  /* 0x0001f40001137983 */ /* 0x000ea80000300800 */
[----:B------:R-:W2:Y:S04]  /*1cb40*/  LDL.LU R18, [R1+0x1f8] ;  /* 0x0001f80001127983 */ /* 0x000ea80000300800 */
[----:B------:R-:W2:Y:S04]  /*1cb50*/  LDL.LU R15, [R1+0x1fc] ;  /* 0x0001fc00010f7983 */ /* 0x000ea80000300800 */
[----:B------:R-:W3:Y:S04]  /*1cb60*/  LDL.LU R7, [R1+0x8] ;  /* 0x0000080001077983 */ /* 0x000ee80000300800 */
[----:B------:R-:W4:Y:S04]  /*1cb70*/  LDL.LU R6, [R1+0xc] ;  /* 0x00000c0001067983 */ /* 0x000f280000300800 */
[----:B------:R0:W-:Y:S04]  /*1cb80*/  @P1 STG.E.U16 desc[UR36][R4.64], R3 ;  /* 0x0000000304001986 */ /* 0x0001e8000c101524 */
[----:B0-----:R-:W5:Y:S01]  /*1cb90*/  LDL.LU R3, [R1+0x4] ;  /* 0x0000040001037983 */ /* 0x001f620000300800 */
[----:B------:R-:W-:Y:S01]  /*1cba0*/  ISETP.GT.AND P0, PT, R0, 0x1, P3 ;  /* 0x000000010000780c */ /* 0x000fe20001f04270 */
[----:B------:R-:W-:Y:S01]  /*1cbb0*/  USHF.L.U32 UR7, UR4, 0x4, URZ ;  /* 0x0000000404077899 */ /* 0x000fe2000800063f */
[----:B------:R-:W-:Y:S01]  /*1cbc0*/  ISETP.GT.AND P2, PT, R155, 0x8, PT ;  /* 0x000000089b00780c */ /* 0x000fe20003f44270 */
[----:B------:R-:W-:Y:S01]  /*1cbd0*/  USHF.L.U64.HI UR6, UR4, 0x4, UR5 ;  /* 0x0000000404067899 */ /* 0x000fe20008010205 */
[----:B---3--:R-:W-:-:S05]  /*1cbe0*/  FMUL R7, R7, R2 ;  /* 0x0000000207077220 */ /* 0x008fca0000400000 */
[----:B------:R-:W-:-:S04]  /*1cbf0*/  F2FP.BF16.F32.PACK_AB R7, RZ, R7 ;  /* 0x00000007ff07723e */ /* 0x000fc800000010ff */
[----:B------:R-:W-:Y:S01]  /*1cc00*/  PRMT R8, R7, 0x7610, R8 ;  /* 0x0000761007087816 */ /* 0x000fe20000000008 */
[----:B-----5:R-:W-:-:S05]  /*1cc10*/  FMUL R3, R3, R2 ;  /* 0x0000000203037220 */ /* 0x020fca0000400000 */
[----:B------:R-:W-:-:S05]  /*1cc20*/  F2FP.BF16.F32.PACK_AB R3, RZ, R3 ;  /* 0x00000003ff03723e */ /* 0x000fca00000010ff */
[----:B------:R4:W-:Y:S01]  /*1cc30*/  @P0 STG.E.U16 desc[UR36][R4.64+0x2], R3 ;  /* 0x0000020304000986 */ /* 0x0009e2000c101524 */
[----:B------:R-:W-:Y:S01]  /*1cc40*/  ISETP.GT.AND P0, PT, R0, RZ, P2 ;  /* 0x000000ff0000720c */ /* 0x000fe20001704270 */
[----:B----4-:R-:W-:Y:S01]  /*1cc50*/  FMUL R3, R6, R2 ;  /* 0x0000000206037220 */ /* 0x010fe20000400000 */
[----:B------:R-:W-:-:S04]  /*1cc60*/  IADD3 R6, P1, R4, UR7, RZ ;  /* 0x0000000704067c10 */ /* 0x000fc8000ff3e0ff */
[----:B------:R-:W-:Y:S02]  /*1cc70*/  IADD3.X R7, R5, UR6, RZ, P1, !PT ;  /* 0x0000000605077c10 */ /* 0x000fe40008ffe4ff */
[----:B------:R-:W-:-:S05]  /*1cc80*/  F2FP.BF16.F32.PACK_AB R3, RZ, R3 ;  /* 0x00000003ff03723e */ /* 0x000fca00000010ff */
[----:B------:R0:W-:Y:S01]  /*1cc90*/  @P0 STG.E.U16 desc[UR36][R6.64], R8 ;  /* 0x0000000806000986 */ /* 0x0001e2000c101524 */
[----:B------:R-:W-:-:S03]  /*1cca0*/  ISETP.GT.AND P0, PT, R0, 0x1, P2 ;  /* 0x000000010000780c */ /* 0x000fc60001704270 */
[----:B0-----:R-:W3:Y:S10]  /*1ccb0*/  LDL.LU R8, [R1+0x54] ;  /* 0x0000540001087983 */ /* 0x001ef40000300800 */
[----:B------:R0:W-:Y:S04]  /*1ccc0*/  @P0 STG.E.U16 desc[UR36][R6.64+0x2], R3 ;  /* 0x0000020306000986 */ /* 0x0001e8000c101524 */
[----:B0-----:R-:W4:Y:S01]  /*1ccd0*/  LDL.LU R3, [R1+0x10] ;  /* 0x0000100001037983 */ /* 0x001f220000300800 */
[----:B------:R-:W-:Y:S01]  /*1cce0*/  ISETP.GT.AND P0, PT, R0, 0x8, P3 ;  /* 0x000000080000780c */ /* 0x000fe20001f04270 */
[----:B----4-:R-:W-:-:S05]  /*1ccf0*/  FMUL R3, R3, R2 ;  /* 0x0000000203037220 */ /* 0x010fca0000400000 */
[----:B------:R-:W-:-:S07]  /*1cd00*/  F2FP.BF16.F32.PACK_AB R3, RZ, R3 ;  /* 0x00000003ff03723e */ /* 0x000fce00000010ff */
        /* <DEDUP_REMOVED lines=78> */
[----:B---3--:R-:W-:-:S05]  /*1d1f0*/  FMUL R8, R8, R2 ;  /* 0x0000000208087220 */ /* 0x008fca0000400000 */
[----:B------:R-:W-:-:S04]  /*1d200*/  F2FP.BF16.F32.PACK_AB R8, RZ, R8 ;  /* 0x00000008ff08723e */ /* 0x000fc800000010ff */
[----:B------:R-:W-:Y:S01]  /*1d210*/  PRMT R10, R8, 0x7610, R10 ;  /* 0x00007610080a7816 */ /* 0x000fe2000000000a */
[----:B----4-:R-:W-:-:S05]  /*1d220*/  FMUL R3, R3, R2 ;  /* 0x0000000203037220 */ /* 0x010fca0000400000 */
[----:B------:R-:W-:-:S05]  /*1d230*/  F2FP.BF16.F32.PACK_AB R3, RZ, R3 ;  /* 0x00000003ff03723e */ /* 0x000fca00000010ff */
[----:B------:R0:W-:Y:S04]  /*1d240*/  @P0 STG.E.U16 desc[UR36][R4.64+0x50], R3 ;  /* 0x0000500304000986 */ /* 0x0001e8000c101524 */
[----:B0-----:R-:W3:Y:S01]  /*1d250*/  LDL.LU R3, [R1+0x58] ;  /* 0x0000580001037983 */ /* 0x001ee20000300800 */
[C---:B------:R-:W-:Y:S01]  /*1d260*/  ISETP.GT.AND P5, PT, R0.reuse, 0x29, P3 ;  /* 0x000000290000780c */ /* 0x040fe20001fa4270 */
[----:B------:R-:W-:Y:S01]  /*1d270*/  FMUL R9, R9, R2 ;  /* 0x0000000209097220 */ /* 0x000fe20000400000 */
[C---:B------:R-:W-:Y:S01]  /*1d280*/  ISETP.GT.AND P0, PT, R0.reuse, 0x28, P2 ;  /* 0x000000280000780c */ /* 0x040fe20001704270 */
[----:B------:R-:W4:Y:S01]  /*1d290*/  LDL.LU R8, [R1+0x60] ;  /* 0x0000600001087983 */ /* 0x000f220000300800 */
[C---:B------:R-:W-:Y:S02]  /*1d2a0*/  ISETP.GT.AND P4, PT, R0.reuse, 0x29, P2 ;  /* 0x000000290000780c */ /* 0x040fe40001784270 */
[----:B------:R-:W-:-:S02]  /*1d2b0*/  ISETP.GT.AND P1, PT, R0, 0x30, P3 ;  /* 0x000000300000780c */ /* 0x000fc40001f24270 */
[----:B------:R-:W-:Y:S01]  /*1d2c0*/  F2FP.BF16.F32.PACK_AB R9, RZ, R9 ;  /* 0x00000009ff09723e */ /* 0x000fe200000010ff */
[-C--:B---3--:R-:W-:Y:S01]  /*1d2d0*/  FMUL R3, R3, R2.reuse ;  /* 0x0000000203037220 */ /* 0x088fe20000400000 */
[----:B----4-:R-:W-:-:S04]  /*1d2e0*/  FMUL R8, R8, R2 ;  /* 0x0000000208087220 */ /* 0x010fc80000400000 */
[----:B------:R-:W-:-:S04]  /*1d2f0*/  F2FP.BF16.F32.PACK_AB R3, RZ, R3 ;  /* 0x00000003ff03723e */ /* 0x000fc800000010ff */
[----:B------:R-:W-:Y:S02]  /*1d300*/  PRMT R11, R3, 0x7610, R11 ;  /* 0x00007610030b7816 */ /* 0x000fe4000000000b */
[----:B------:R-:W-:Y:S02]  /*1d310*/  F2FP.BF16.F32.PACK_AB R3, RZ, R8 ;  /* 0x00000008ff03723e */ /* 0x000fe400000010ff */
[----:B------:R-:W3:Y:S04]  /*1d320*/  LDL.LU R8, [R1+0x64] ;  /* 0x0000640001087983 */ /* 0x000ee80000300800 */
[----:B------:R0:W-:Y:S04]  /*1d330*/  @P5 STG.E.U16 desc[UR36][R4.64+0x52], R10 ;  /* 0x0000520a04005986 */ /* 0x0001e8000c101524 */
[----:B------:R-:W-:Y:S04]  /*1d340*/  @P0 STG.E.U16 desc[UR36][R6.64+0x50], R11 ;  /* 0x0000500b06000986 */ /* 0x000fe8000c101524 */
[----:B------:R1:W-:Y:S01]  /*1d350*/  @P4 STG.E.U16 desc[UR36][R6.64+0x52], R9 ;  /* 0x0000520906004986 */ /* 0x0003e2000c101524 */
[----:B0-----:R-:W-:-:S03]  /*1d360*/  PRMT R10, R3, 0x7610, R10 ;  /* 0x00007610030a7816 */ /* 0x001fc6000000000a */
[----:B------:R-:W4:Y:S04]  /*1d370*/  LDL.LU R3, [R1+0x68] ;  /* 0x0000680001037983 */ /* 0x000f280000300800 */
[----:B------:R0:W-:Y:S04]  /*1d380*/  @P1 STG.E.U16 desc[UR36][R4.64+0x60], R10 ;  /* 0x0000600a04001986 */ /* 0x0001e8000c101524 */
[----:B-1----:R-:W5:Y:S01]  /*1d390*/  LDL.LU R9, [R1+0x6c] ;  /* 0x00006c0001097983 */ /* 0x002f620000300800 */
[----:B---3--:R-:W-:-:S05]  /*1d3a0*/  FMUL R8, R8, R2 ;  /* 0x0000000208087220 */ /* 0x008fca0000400000 */
[----:B------:R-:W-:-:S04]  /*1d3b0*/  F2FP.BF16.F32.PACK_AB R8, RZ, R8 ;  /* 0x00000008ff08723e */ /* 0x000fc800000010ff */
[----:B0-----:R-:W-:Y:S02]  /*1d3c0*/  PRMT R10, R8, 0x7610, R10 ;  /* 0x00007610080a7816 */ /* 0x001fe4000000000a */
[----:B------:R-:W3:Y:S01]  /*1d3d0*/  LDL.LU R8, [R1+0x70] ;  /* 0x0000700001087983 */ /* 0x000ee20000300800 */
[----:B----4-:R-:W-:-:S05]  /*1d3e0*/  FMUL R3, R3, R2 ;  /* 0x0000000203037220 */ /* 0x010fca0000400000 */
[----:B------:R-:W-:-:S04]  /*1d3f0*/  F2FP.BF16.F32.PACK_AB R3, RZ, R3 ;  /* 0x00000003ff03723e */ /* 0x000fc800000010ff */
[----:B------:R-:W-:Y:S01]  /*1d400*/  PRMT R11, R3, 0x7610, R11 ;  /* 0x00007610030b7816 */ /* 0x000fe2000000000b */
[----:B---3--:R-:W-:-:S05]  /*1d410*/  FMUL R8, R8, R2 ;  /* 0x0000000208087220 */ /* 0x008fca0000400000 */
[----:B------:R-:W-:Y:S02]  /*1d420*/  F2FP.BF16.F32.PACK_AB R3, RZ, R8 ;  /* 0x00000008ff03723e */ /* 0x000fe400000010ff */
[----:B------:R-:W3:Y:S01]  /*1d430*/  LDL.LU R8, [R1+0x74] ;  /* 0x0000740001087983 */ /* 0x000ee20000300800 */
[C---:B------:R-:W-:Y:S02]  /*1d440*/  ISETP.GT.AND P0, PT, R0.reuse, 0x31, P3 ;  /* 0x000000310000780c */ /* 0x040fe40001f04270 */
[C---:B------:R-:W-:Y:S02]  /*1d450*/  ISETP.GT.AND P4, PT, R0.reuse, 0x30, P2 ;  /* 0x000000300000780c */ /* 0x040fe40001784270 */
[C---:B------:R-:W-:Y:S02]  /*1d460*/  ISETP.GT.AND P5, PT, R0.reuse, 0x31, P2 ;  /* 0x000000310000780c */ /* 0x040fe400017a4270 */
[----:B------:R-:W-:Y:S01]  /*1d470*/  ISETP.GT.AND P1, PT, R0, 0x38, P3 ;  /* 0x000000380000780c */ /* 0x000fe20001f24270 */
[----:B-----5:R-:W-:-:S05]  /*1d480*/  FMUL R9, R9, R2 ;  /* 0x0000000209097220 */ /* 0x020fca0000400000 */
[----:B------:R-:W-:Y:S01]  /*1d490*/  F2FP.BF16.F32.PACK_AB R9, RZ, R9 ;  /* 0x00000009ff09723e */ /* 0x000fe200000010ff */
        /* <DEDUP_REMOVED lines=57> */
[C---:B------:R-:W-:Y:S02]  /*1d830*/  ISETP.GT.AND P0, PT, R0.reuse, 0x49, P3 ;  /* 0x000000490000780c */ /* 0x040fe40001f04270 */
[----:B------:R-:W-:Y:S01]  /*1d840*/  ISETP.GT.AND P4, PT, R0, 0x48, P2 ;  /* 0x000000480000780c */ /* 0x000fe20001784270 */
[----:B----4-:R-:W-:-:S05]  /*1d850*/  FMUL R3, R3, R2 ;  /* 0x0000000203037220 */ /* 0x010fca0000400000 */
[----:B------:R-:W-:-:S04]  /*1d860*/  F2FP.BF16.F32.PACK_AB R3, RZ, R3 ;  /* 0x00000003ff03723e */ /* 0x000fc800000010ff */
[----:B------:R-:W-:Y:S01]  /*1d870*/  PRMT R11, R3, 0x7610, R11 ;  /* 0x00007610030b7816 */ /* 0x000fe2000000000b */
[----:B------:R0:W-:Y:S04]  /*1d880*/  @P0 STG.E.U16 desc[UR36][R4.64+0x92], R10 ;  /* 0x0000920a04000986 */ /* 0x0001e8000c101524 */
[----:B------:R1:W-:Y:S01]  /*1d890*/  @P4 STG.E.U16 desc[UR36][R6.64+0x90], R11 ;  /* 0x0000900b06004986 */ /* 0x0003e2000c101524 */
[----:B---3--:R-:W-:-:S05]  /*1d8a0*/  FMUL R8, R8, R2 ;  /* 0x0000000208087220 */ /* 0x008fca0000400000 */
[----:B------:R-:W-:Y:S02]  /*1d8b0*/  F2FP.BF16.F32.PACK_AB R3, RZ, R8 ;  /* 0x00000008ff03723e */ /* 0x000fe400000010ff */
[----:B------:R-:W3:Y:S02]  /*1d8c0*/  LDL.LU R8, [R1+0xa8] ;  /* 0x0000a80001087983 */ /* 0x000ee40000300800 */
[----:B0-----:R-:W-:Y:S02]  /*1d8d0*/  PRMT R10, R3, 0x7610, R10 ;  /* 0x00007610030a7816 */ /* 0x001fe4000000000a */
[----:B-1----:R-:W4:Y:S04]  /*1d8e0*/  LDL.LU R11, [R1+0xb4] ;  /* 0x0000b400010b7983 */ /* 0x002f280000300800 */
[----:B------:R-:W2:Y:S01]  /*1d8f0*/  LDL.LU R3, [R1+0xa4] ;  /* 0x0000a40001037983 */ /* 0x000ea20000300800 */
[----:B------:R-:W-:-:S02]  /*1d900*/  ISETP.GT.AND P5, PT, R0, 0x49, P2 ;  /* 0x000000490000780c */ /* 0x000fc400017a4270 */
[C---:B------:R-:W-:Y:S01]  /*1d910*/  ISETP.GT.AND P1, PT, R0.reuse, 0x50, P3 ;  /* 0x000000500000780c */ /* 0x040fe20001f24270 */
[----:B-----5:R-:W-:Y:S01]  /*1d920*/  FMUL R9, R9, R2 ;  /* 0x0000000209097220 */ /* 0x020fe20000400000 */
[----:B------:R-:W-:-:S04]  /*1d930*/  ISETP.GT.AND P0, PT, R0, 0x51, P3 ;  /* 0x000000510000780c */ /* 0x000fc80001f04270 */
[----:B------:R-:W-:-:S05]  /*1d940*/  F2FP.BF16.F32.PACK_AB R9, RZ, R9 ;  /* 0x00000009ff09723e */ /* 0x000fca00000010ff */
[----:B------:R0:W-:Y:S04]  /*1d950*/  @P5 STG.E.U16 desc[UR36][R6.64+0x92], R9 ;  /* 0x0000920906005986 */ /* 0x0001e8000c101524 */
[----:B------:R1:W-:Y:S04]  /*1d960*/  @P1 STG.E.U16 desc[UR36][R4.64+0xa0], R10 ;  /* 0x0000a00a04001986 */ /* 0x0003e8000c101524 */
[----:B0-----:R-:W5:Y:S01]  /*1d970*/  LDL.LU R9, [R1+0xac] ;  /* 0x0000ac0001097983 */ /* 0x001f620000300800 */
[-C--:B---3--:R-:W-:Y:S01]  /*1d980*/  FMUL R8, R8, R2.reuse ;  /* 0x0000000208087220 */ /* 0x088fe20000400000 */
[----:B--2---:R-:W-:-:S05]  /*1d990*/  FMUL R3, R3, R2 ;  /* 0x0000000203037220 */ /* 0x004fca0000400000 */
[----:B-1----:R-:W-:Y:S02]  /*1d9a0*/  F2FP.BF16.F32.PACK_AB R10, RZ, R3 ;  /* 0x00000003ff0a723e */ /* 0x002fe400000010ff */
[----:B------:R-:W-:Y:S02]  /*1d9b0*/  F2FP.BF16.F32.PACK_AB R3, RZ, R8 ;  /* 0x00000008ff03723e */ /* 0x000fe400000010ff */
[----:B------:R-:W-:Y:S02]  /*1d9c0*/  PRMT R8, R10, 0x7610, R8 ;  /* 0x000076100a087816 */ /* 0x000fe40000000008 */
[----:B------:R-:W2:Y:S04]  /*1d9d0*/  LDL.LU R10, [R1+0xb0] ;  /* 0x0000b000010a7983 */ /* 0x000ea80000300800 */
[----:B------:R0:W-:Y:S04]  /*1d9e0*/  @P0 STG.E.U16 desc[UR36][R4.64+0xa2], R8 ;  /* 0x0000a20804000986 */ /* 0x0001e8000c101524 */
[----:B0-----:R-:W3:Y:S01]  /*1d9f0*/  LDL.LU R8, [R1+0xbc] ;  /* 0x0000bc0001087983 */ /* 0x001ee20000300800 */
[----:B------:R-:W-:-:S02]  /*1da00*/  ISETP.GT.AND P4, PT, R0, 0x50, P2 ;  /* 0x000000500000780c */ /* 0x000fc40001784270 */
[C---:B------:R-:W-:Y:S01]  /*1da10*/  ISETP.GT.AND P5, PT, R0.reuse, 0x51, P2 ;  /* 0x000000510000780c */ /* 0x040fe200017a4270 */
[-C--:B-----5:R-:W-:Y:S01]  /*1da20*/  FMUL R9, R9, R2.reuse ;  /* 0x0000000209097220 */ /* 0x0a0fe20000400000 */
[C---:B------:R-:W-:Y:S01]  /*1da30*/  ISETP.GT.AND P1, PT, R0.reuse, 0x58, P3 ;  /* 0x000000580000780c */ /* 0x040fe20001f24270 */
[-C--:B----4-:R-:W-:Y:S01]  /*1da40*/  FMUL R11, R11, R2.reuse ;  /* 0x000000020b0b7220 */ /* 0x090fe20000400000 */
[----:B------:R-:W-:Y:S02]  /*1da50*/  ISETP.GT.AND P0, PT, R0, 0x59, P3 ;  /* 0x000000590000780c */ /* 0x000fe40001f04270 */
[----:B------:R-:W-:Y:S01]  /*1da60*/  F2FP.BF16.F32.PACK_AB R9, RZ, R9 ;  /* 0x00000009ff09723e */ /* 0x000fe200000010ff */
[----:B------:R-:W-:-:S04]  /*1da70*/  FMUL R12, R12, R2 ;  /* 0x000000020c0c7220 */ /* 0x000fc80000400000 */
[----:B------:R0:W-:Y:S01]  /*1da80*/  @P4 STG.E.U16 desc[UR36][R6.64+0xa0], R3 ;  /* 0x0000a00306004986 */ /* 0x0001e2000c101524 */
[C---:B------:R-:W-:Y:S02]  /*1da90*/  ISETP.GT.AND P4, PT, R0.reuse, 0x58, P2 ;  /* 0x000000580000780c */ /* 0x040fe40001784270 */
[----:B------:R-:W-:Y:S01]  /*1daa0*/  F2FP.BF16.F32.PACK_AB R11, RZ, R11 ;  /* 0x0000000bff0b723e */ /* 0x000fe200000010ff */
[----:B------:R1:W-:Y:S01]  /*1dab0*/  @P5 STG.E.U16 desc[UR36][R6.64+0xa2], R9 ;  /* 0x0000a20906005986 */ /* 0x0003e2000c101524 */
[----:B------:R-:W-:Y:S02]  /*1dac0*/  ISETP.GT.AND P5, PT, R0, 0x59, P2 ;  /* 0x000000590000780c */ /* 0x000fe400017a4270 */
[----:B0-----:R-:W-:Y:S02]  /*1dad0*/  F2FP.BF16.F32.PACK_AB R3, RZ, R12 ;  /* 0x0000000cff03723e */ /* 0x001fe400000010ff */
[----:B-1----:R-:W-:Y:S01]  /*1dae0*/  PRMT R9, R11, 0x7610, R9 ;  /* 0x000076100b097816 */ /* 0x002fe20000000009 */
[----:B------:R-:W-:-:S05]  /*1daf0*/  FMUL R11, R227, R2 ;  /* 0x00000002e30b7220 */ /* 0x000fca0000400000 */
[----:B------:R-:W-:Y:S01]  /*1db00*/  F2FP.BF16.F32.PACK_AB R11, RZ, R11 ;  /* 0x0000000bff0b723e */ /* 0x000fe200000010ff */
[----:B------:R-:W-:-:S05]  /*1db10*/  FMUL R12, R225, R2 ;  /* 0x00000002e10c7220 */ /* 0x000fca0000400000 */
[----:B------:R-:W-:Y:S01]  /*1db20*/  F2FP.BF16.F32.PACK_AB R12, RZ, R12 ;  /* 0x0000000cff0c723e */ /* 0x000fe200000010ff */
[----:B--2---:R-:W-:-:S05]  /*1db30*/  FMUL R10, R10, R2 ;  /* 0x000000020a0a7220 */ /* 0x004fca0000400000 */
[----:B------:R-:W-:Y:S01]  /*1db40*/  F2FP.BF16.F32.PACK_AB R10, RZ, R10 ;  /* 0x0000000aff0a723e */ /* 0x000fe200000010ff */
[----:B---3--:R-:W-:-:S04]  /*1db50*/  FMUL R8, R8, R2 ;  /* 0x0000000208087220 */ /* 0x008fc80000400000 */
[----:B------:R0:W-:Y:S01]  /*1db60*/  @P1 STG.E.U16 desc[UR36][R4.64+0xb0], R10 ;  /* 0x0000b00a04001986 */ /* 0x0001e2000c101524 */
[----:B------:R-:W-:-:S03]  /*1db70*/  F2FP.BF16.F32.PACK_AB R8, RZ, R8 ;  /* 0x00000008ff08723e */ /* 0x000fc600000010ff */
[----:B------:R-:W-:Y:S01]  /*1db80*/  @P0 STG.E.U16 desc[UR36][R4.64+0xb2], R9 ;  /* 0x0000b20904000986 */ /* 0x000fe2000c101524 */
[----:B------:R-:W-:-:S03]  /*1db90*/  ISETP.GT.AND P1, PT, R0, 0x60, P3 ;  /* 0x000000600000780c */ /* 0x000fc60001f24270 */
[----:B------:R1:W-:Y:S01]  /*1dba0*/  @P4 STG.E.U16 desc[UR36][R6.64+0xb0], R3 ;  /* 0x0000b00306004986 */ /* 0x0003e2000c101524 */
[----:B0-----:R-:W-:Y:S02]  /*1dbb0*/  PRMT R10, R8, 0x7610, R10 ;  /* 0x00007610080a7816 */ /* 0x001fe4000000000a */
[C---:B------:R-:W-:Y:S02]  /*1dbc0*/  ISETP.GT.AND P0, PT, R0.reuse, 0x61, P3 ;  /* 0x000000610000780c */ /* 0x040fe40001f04270 */
[----:B------:R-:W-:Y:S01]  /*1dbd0*/  ISETP.GT.AND P4, PT, R0, 0x60, P2 ;  /* 0x000000600000780c */ /* 0x000fe20001784270 */
[----:B------:R0:W-:Y:S01]  /*1dbe0*/  @P5 STG.E.U16 desc[UR36][R6.64+0xb2], R10 ;  /* 0x0000b20a06005986 */ /* 0x0001e2000c101524 */
[-C--:B-1----:R-:W-:Y:S01]  /*1dbf0*/  FMUL R3, R223, R2.reuse ;  /* 0x00000002df037220 */ /* 0x082fe20000400000 */
[-C--:B------:R-:W-:Y:S01]  /*1dc00*/  FMUL R9, R224, R2.reuse ;  /* 0x00000002e0097220 */ /* 0x080fe20000400000 */
[----:B------:R-:W-:Y:S01]  /*1dc10*/  PRMT R8, R11, 0x7610, R8 ;  /* 0x000076100b087816 */ /* 0x000fe20000000008 */
[----:B------:R-:W-:Y:S01]  /*1dc20*/  FMUL R11, R226, R2 ;  /* 0x00000002e20b7220 */ /* 0x000fe20000400000 */
[----:B------:R-:W-:-:S02]  /*1dc30*/  ISETP.GT.AND P5, PT, R0, 0x61, P2 ;  /* 0x000000610000780c */ /* 0x000fc400017a4270 */
[----:B------:R-:W-:Y:S02]  /*1dc40*/  F2FP.BF16.F32.PACK_AB R3, RZ, R3 ;  /* 0x00000003ff03723e */ /* 0x000fe400000010ff */
[----:B------:R-:W-:Y:S02]  /*1dc50*/  F2FP.BF16.F32.PACK_AB R9, RZ, R9 ;  /* 0x00000009ff09723e */ /* 0x000fe400000010ff */
[----:B------:R-:W-:Y:S01]  /*1dc60*/  PRMT R13, R3, 0x7610, R13 ;  /* 0x00007610030d7816 */ /* 0x000fe2000000000d */
[----:B------:R-:W-:Y:S01]  /*1dc70*/  FMUL R3, R222, R2 ;  /* 0x00000002de037220 */ /* 0x000fe20000400000 */
[----:B------:R-:W-:Y:S01]  /*1dc80*/  F2FP.BF16.F32.PACK_AB R11, RZ, R11 ;  /* 0x0000000bff0b723e */ /* 0x000fe200000010ff */
[----:B------:R-:W-:Y:S01]  /*1dc90*/  @P1 STG.E.U16 desc[UR36][R4.64+0xc0], R8 ;  /* 0x0000c00804001986 */ /* 0x000fe2000c101524 */
[----:B0-----:R-:W-:Y:S02]  /*1dca0*/  PRMT R10, R9, 0x7610, R10 ;  /* 0x00007610090a7816 */ /* 0x001fe4000000000a */
[----:B------:R-:W-:Y:S01]  /*1dcb0*/  ISETP.GT.AND P1, PT, R0, 0x68, P3 ;  /* 0x000000680000780c */ /* 0x000fe20001f24270 */
[----:B------:R-:W-:Y:S01]  /*1dcc0*/  @P0 STG.E.U16 desc[UR36][R4.64+0xc2], R11 ;  /* 0x0000c20b04000986 */ /* 0x000fe2000c101524 */
[----:B------:R-:W-:-:S03]  /*1dcd0*/  F2FP.BF16.F32.PACK_AB R3, RZ, R3 ;  /* 0x00000003ff03723e */ /* 0x000fc600000010ff */
[----:B------:R-:W-:Y:S04]  /*1dce0*/  @P4 STG.E.U16 desc[UR36][R6.64+0xc0], R12 ;  /* 0x0000c00c06004986 */ /* 0x000fe8000c101524 */
[----:B------:R0:W-:Y:S01]  /*1dcf0*/  @P5 STG.E.U16 desc[UR36][R6.64+0xc2], R10 ;  /* 0x0000c20a06005986 */ /* 0x0001e2000c101524 */
[----:B------:R-:W-:Y:S02]  /*1dd00*/  ISETP.GT.AND P0, PT, R0, 0x69, P3 ;  /* 0x000000690000780c */ /* 0x000fe40001f04270 */
[----:B0-----:R-:W-:Y:S01]  /*1dd10*/  PRMT R10, R3, 0x7610, R10 ;  /* 0x00007610030a7816 */ /* 0x001fe2000000000a */
[-C--:B------:R-:W-:Y:S01]  /*1dd20*/  FMUL R3, R219, R2.reuse ;  /* 0x00000002db037220 */ /* 0x080fe20000400000 */
[----:B------:R0:W-:Y:S04]  /*1dd30*/  @P1 STG.E.U16 desc[UR36][R4.64+0xd0], R13 ;  /* 0x0000d00d04001986 */ /* 0x0001e8000c101524 */
[----:B------:R-:W-:Y:S01]  /*1dd40*/  F2FP.BF16.F32.PACK_AB R3, RZ, R3 ;  /* 0x00000003ff03723e */ /* 0x000fe200000010ff */
[-C--:B------:R-:W-:Y:S01]  /*1dd50*/  FMUL R8, R221, R2.reuse ;  /* 0x00000002dd087220 */ /* 0x080fe20000400000 */
[----:B------:R-:W-:Y:S01]  /*1dd60*/  FMUL R9, R220, R2 ;  /* 0x00000002dc097220 */ /* 0x000fe20000400000 */
[----:B------:R-:W-:-:S02]  /*1dd70*/  ISETP.GT.AND P4, PT, R0, 0x68, P2 ;  /* 0x000000680000780c */ /* 0x000fc40001784270 */
[----:B0-----:R-:W-:Y:S01]  /*1dd80*/  PRMT R13, R3, 0x7610, R13 ;  /* 0x00007610030d7816 */ /* 0x001fe2000000000d */
[----:B------:R-:W-:Y:S01]  /*1dd90*/  FMUL R3, R218, R2 ;  /* 0x00000002da037220 */ /* 0x000fe20000400000 */
[C---:B------:R-:W-:Y:S02]  /*1dda0*/  ISETP.GT.AND P5, PT, R0.reuse, 0x69, P2 ;  /* 0x000000690000780c */ /* 0x040fe400017a4270 */
[----:B------:R-:W-:Y:S02]  /*1ddb0*/  ISETP.GT.AND P1, PT, R0, 0x70, P3 ;  /* 0x000000700000780c */ /* 0x000fe40001f24270 */
[----:B------:R-:W-:Y:S01]  /*1ddc0*/  F2FP.BF16.F32.PACK_AB R3, RZ, R3 ;  /* 0x00000003ff03723e */ /* 0x000fe200000010ff */
[----:B------:R0:W-:Y:S01]  /*1ddd0*/  @P0 STG.E.U16 desc[UR36][R4.64+0xd2], R10 ;  /* 0x0000d20a04000986 */ /* 0x0001e2000c101524 */
[----:B------:R-:W-:Y:S02]  /*1dde0*/  F2FP.BF16.F32.PACK_AB R8, RZ, R8 ;  /* 0x00000008ff08723e */ /* 0x000fe400000010ff */
[----:B------:R-:W-:-:S02]  /*1ddf0*/  F2FP.BF16.F32.PACK_AB R9, RZ, R9 ;  /* 0x00000009ff09723e */ /* 0x000fc400000010ff */
[----:B------:R-:W-:Y:S02]  /*1de00*/  PRMT R11, R8, 0x7610, R11 ;  /* 0x00007610080b7816 */ /* 0x000fe4000000000b */
[----:B------:R-:W-:Y:S02]  /*1de10*/  PRMT R12, R9, 0x7610, R12 ;  /* 0x00007610090c7816 */ /* 0x000fe4000000000c */
[----:B0-----:R-:W-:Y:S01]  /*1de20*/  PRMT R10, R3, 0x7610, R10 ;  /* 0x00007610030a7816 */ /* 0x001fe2000000000a */
[-C--:B------:R-:W-:Y:S01]  /*1de30*/  FMUL R3, R215, R2.reuse ;  /* 0x00000002d7037220 */ /* 0x080fe20000400000 */
[----:B------:R-:W-:Y:S01]  /*1de40*/  ISETP.GT.AND P0, PT, R0, 0x71, P3 ;  /* 0x000000710000780c */ /* 0x000fe20001f04270 */
[----:B------:R-:W-:Y:S03]  /*1de50*/  @P4 STG.E.U16 desc[UR36][R6.64+0xd0], R11 ;  /* 0x0000d00b06004986 */ /* 0x000fe6000c101524 */
[----:B------:R-:W-:Y:S01]  /*1de60*/  F2FP.BF16.F32.PACK_AB R3, RZ, R3 ;  /* 0x00000003ff03723e */ /* 0x000fe200000010ff */
[----:B------:R-:W-:Y:S04]  /*1de70*/  @P5 STG.E.U16 desc[UR36][R6.64+0xd2], R12 ;  /* 0x0000d20c06005986 */ /* 0x000fe8000c101524 */
[----:B------:R0:W-:Y:S01]  /*1de80*/  @P1 STG.E.U16 desc[UR36][R4.64+0xe0], R13 ;  /* 0x0000e00d04001986 */ /* 0x0001e2000c101524 */
[-C--:B------:R-:W-:Y:S01]  /*1de90*/  FMUL R8, R217, R2.reuse ;  /* 0x00000002d9087220 */ /* 0x080fe20000400000 */
[----:B------:R-:W-:Y:S01]  /*1dea0*/  FMUL R9, R216, R2 ;  /* 0x00000002d8097220 */ /* 0x000fe20000400000 */
[----:B------:R-:W-:-:S02]  /*1deb0*/  ISETP.GT.AND P4, PT, R0, 0x70, P2 ;  /* 0x000000700000780c */ /* 0x000fc40001784270 */
[----:B------:R-:W-:Y:S02]  /*1dec0*/  ISETP.GT.AND P5, PT, R0, 0x71, P2 ;  /* 0x000000710000780c */ /* 0x000fe400017a4270 */
[----:B0-----:R-:W-:Y:S01]  /*1ded0*/  PRMT R13, R3, 0x7610, R13 ;  /* 0x00007610030d7816 */ /* 0x001fe2000000000d */
[----:B------:R-:W-:Y:S01]  /*1dee0*/  FMUL R3, R214, R2 ;  /* 0x00000002d6037220 */ /* 0x000fe20000400000 */
[----:B------:R-:W-:Y:S01]  /*1def0*/  ISETP.GT.AND P1, PT, R0, 0x78, P3 ;  /* 0x000000780000780c */ /* 0x000fe20001f24270 */
[----:B------:R0:W-:Y:S01]  /*1df00*/  @P0 STG.E.U16 desc[UR36][R4.64+0xe2], R10 ;  /* 0x0000e20a04000986 */ /* 0x0001e2000c101524 */
[----:B------:R-:W-:Y:S02]  /*1df10*/  F2FP.BF16.F32.PACK_AB R8, RZ, R8 ;  /* 0x00000008ff08723e */ /* 0x000fe400000010ff */
        /* <DEDUP_REMOVED lines=249> */
[----:B------:R-:W-:Y:S01]  /*1eeb0*/  @P5 STG.E.U16 desc[UR36][R6.64+0x1a2], R12 ;  /* 0x0001a20c06005986 */ /* 0x000fe2000c101524 */
[-C--:B------:R-:W-:Y:S01]  /*1eec0*/  FMUL R8, R165, R2.reuse ;  /* 0x00000002a5087220 */ /* 0x080fe20000400000 */
[----:B------:R-:W-:Y:S01]  /*1eed0*/  FMUL R9, R164, R2 ;  /* 0x00000002a4097220 */ /* 0x000fe20000400000 */
[C---:B------:R-:W-:Y:S01]  /*1eee0*/  ISETP.GT.AND P4, PT, R0.reuse, 0xd8, P2 ;  /* 0x000000d80000780c */ /* 0x040fe20001784270 */
[----:B------:R0:W-:Y:S01]  /*1eef0*/  @P1 STG.E.U16 desc[UR36][R4.64+0x1b0], R13 ;  /* 0x0001b00d04001986 */ /* 0x0001e2000c101524 */
[----:B------:R-:W-:-:S02]  /*1ef00*/  ISETP.GT.AND P5, PT, R0, 0xd9, P2 ;  /* 0x000000d90000780c */ /* 0x000fc400017a4270 */
[----:B------:R-:W-:Y:S02]  /*1ef10*/  ISETP.GT.AND P1, PT, R0, 0xe0, P3 ;  /* 0x000000e00000780c */ /* 0x000fe40001f24270 */
[----:B------:R-:W-:Y:S02]  /*1ef20*/  F2FP.BF16.F32.PACK_AB R8, RZ, R8 ;  /* 0x00000008ff08723e */ /* 0x000fe400000010ff */
[----:B------:R-:W-:Y:S02]  /*1ef30*/  F2FP.BF16.F32.PACK_AB R9, RZ, R9 ;  /* 0x00000009ff09723e */ /* 0x000fe400000010ff */
[----:B0-----:R-:W-:Y:S01]  /*1ef40*/  PRMT R13, R3, 0x7610, R13 ;  /* 0x00007610030d7816 */ /* 0x001fe2000000000d */
[----:B------:R-:W-:Y:S01]  /*1ef50*/  FMUL R3, R161, R2 ;  /* 0x00000002a1037220 */ /* 0x000fe20000400000 */
[----:B------:R-:W-:Y:S01]  /*1ef60*/  PRMT R11, R8, 0x7610, R11 ;  /* 0x00007610080b7816 */ /* 0x000fe2000000000b */
[----:B------:R0:W-:Y:S03]  /*1ef70*/  @P0 STG.E.U16 desc[UR36][R4.64+0x1b2], R10 ;  /* 0x0001b20a04000986 */ /* 0x0001e6000c101524 */
[----:B------:R-:W-:-:S02]  /*1ef80*/  F2FP.BF16.F32.PACK_AB R3, RZ, R3 ;  /* 0x00000003ff03723e */ /* 0x000fc400000010ff */
[----:B------:R-:W-:Y:S01]  /*1ef90*/  PRMT R12, R9, 0x7610, R12 ;  /* 0x00007610090c7816 */ /* 0x000fe2000000000c */
[----:B------:R-:W-:Y:S01]  /*1efa0*/  @P4 STG.E.U16 desc[UR36][R6.64+0x1b0], R11 ;  /* 0x0001b00b06004986 */ /* 0x000fe2000c101524 */
[-C--:B------:R-:W-:Y:S01]  /*1efb0*/  FMUL R8, R160, R2.reuse ;  /* 0x00000002a0087220 */ /* 0x080fe20000400000 */
[----:B------:R-:W-:Y:S02]  /*1efc0*/  ISETP.GT.AND P0, PT, R0, 0xe1, P3 ;  /* 0x000000e10000780c */ /* 0x000fe40001f04270 */
[----:B0-----:R-:W-:Y:S01]  /*1efd0*/  PRMT R10, R3, 0x7610, R10 ;  /* 0x00007610030a7816 */ /* 0x001fe2000000000a */
[-C--:B------:R-:W-:Y:S01]  /*1efe0*/  FMUL R3, R158, R2.reuse ;  /* 0x000000029e037220 */ /* 0x080fe20000400000 */
[----:B------:R-:W-:Y:S01]  /*1eff0*/  @P5 STG.E.U16 desc[UR36][R6.64+0x1b2], R12 ;  /* 0x0001b20c06005986 */ /* 0x000fe2000c101524 */
[----:B------:R-:W-:Y:S01]  /*1f000*/  FMUL R9, R159, R2 ;  /* 0x000000029f097220 */ /* 0x000fe20000400000 */
[C---:B------:R-:W-:Y:S02]  /*1f010*/  ISETP.GT.AND P4, PT, R0.reuse, 0xe0, P2 ;  /* 0x000000e00000780c */ /* 0x040fe40001784270 */
[----:B------:R0:W-:Y:S01]  /*1f020*/  @P1 STG.E.U16 desc[UR36][R4.64+0x1c0], R13 ;  /* 0x0001c00d04001986 */ /* 0x0001e2000c101524 */
[----:B------:R-:W-:-:S02]  /*1f030*/  ISETP.GT.AND P5, PT, R0, 0xe1, P2 ;  /* 0x000000e10000780c */ /* 0x000fc400017a4270 */
[----:B------:R-:W-:Y:S02]  /*1f040*/  ISETP.GT.AND P1, PT, R0, 0xe8, P3 ;  /* 0x000000e80000780c */ /* 0x000fe40001f24270 */
[----:B------:R-:W-:Y:S02]  /*1f050*/  F2FP.BF16.F32.PACK_AB R3, RZ, R3 ;  /* 0x00000003ff03723e */ /* 0x000fe400000010ff */
[----:B------:R-:W-:Y:S02]  /*1f060*/  F2FP.BF16.F32.PACK_AB R8, RZ, R8 ;  /* 0x00000008ff08723e */ /* 0x000fe400000010ff */
[----:B------:R-:W-:Y:S02]  /*1f070*/  F2FP.BF16.F32.PACK_AB R9, RZ, R9 ;  /* 0x00000009ff09723e */ /* 0x000fe400000010ff */
[----:B0-----:R-:W-:Y:S01]  /*1f080*/  PRMT R13, R3, 0x7610, R13 ;  /* 0x00007610030d7816 */ /* 0x001fe2000000000d */
[----:B------:R-:W-:Y:S01]  /*1f090*/  FMUL R3, R157, R2 ;  /* 0x000000029d037220 */ /* 0x000fe20000400000 */
[----:B------:R-:W-:-:S02]  /*1f0a0*/  PRMT R11, R8, 0x7610, R11 ;  /* 0x00007610080b7816 */ /* 0x000fc4000000000b */
[----:B------:R-:W-:Y:S01]  /*1f0b0*/  PRMT R12, R9, 0x7610, R12 ;  /* 0x00007610090c7816 */ /* 0x000fe2000000000c */
[----:B------:R0:W-:Y:S01]  /*1f0c0*/  @P0 STG.E.U16 desc[UR36][R4.64+0x1c2], R10 ;  /* 0x0001c20a04000986 */ /* 0x0001e2000c101524 */
[----:B------:R-:W-:Y:S01]  /*1f0d0*/  F2FP.BF16.F32.PACK_AB R3, RZ, R3 ;  /* 0x00000003ff03723e */ /* 0x000fe200000010ff */
[----:B------:R-:W-:Y:S02]  /*1f0e0*/  FMUL R8, R156, R2 ;  /* 0x000000029c087220 */ /* 0x000fe40000400000 */
[----:B------:R1:W-:Y:S01]  /*1f0f0*/  @P4 STG.E.U16 desc[UR36][R6.64+0x1c0], R11 ;  /* 0x0001c00b06004986 */ /* 0x0003e2000c101524 */
[----:B------:R-:W-:-:S03]  /*1f100*/  ISETP.GT.AND P0, PT, R0, 0xe9, P3 ;  /* 0x000000e90000780c */ /* 0x000fc60001f04270 */
[----:B------:R-:W-:Y:S01]  /*1f110*/  @P5 STG.E.U16 desc[UR36][R6.64+0x1c2], R12 ;  /* 0x0001c20c06005986 */ /* 0x000fe2000c101524 */
[----:B------:R-:W-:-:S03]  /*1f120*/  ISETP.GT.AND P4, PT, R0, 0xe9, P2 ;  /* 0x000000e90000780c */ /* 0x000fc60001784270 */
[----:B------:R2:W-:Y:S01]  /*1f130*/  @P1 STG.E.U16 desc[UR36][R4.64+0x1d0], R13 ;  /* 0x0001d00d04001986 */ /* 0x0005e2000c101524 */
[----:B------:R-:W-:Y:S02]  /*1f140*/  ISETP.GT.AND P1, PT, R0, 0xe8, P2 ;  /* 0x000000e80000780c */ /* 0x000fe40001724270 */
[----:B0-----:R-:W-:Y:S01]  /*1f150*/  PRMT R10, R3, 0x7610, R10 ;  /* 0x00007610030a7816 */ /* 0x001fe2000000000a */
[-C--:B------:R-:W-:Y:S01]  /*1f160*/  FMUL R3, R152, R2.reuse ;  /* 0x0000000298037220 */ /* 0x080fe20000400000 */
[----:B------:R-:W-:Y:S01]  /*1f170*/  ISETP.GT.AND P5, PT, R0, 0xf0, P3 ;  /* 0x000000f00000780c */ /* 0x000fe20001fa4270 */
[----:B------:R-:W-:Y:S01]  /*1f180*/  FMUL R9, R153, R2 ;  /* 0x0000000299097220 */ /* 0x000fe20000400000 */
[----:B------:R-:W-:Y:S02]  /*1f190*/  F2FP.BF16.F32.PACK_AB R8, RZ, R8 ;  /* 0x00000008ff08723e */ /* 0x000fe400000010ff */
[----:B------:R-:W-:Y:S02]  /*1f1a0*/  F2FP.BF16.F32.PACK_AB R3, RZ, R3 ;  /* 0x00000003ff03723e */ /* 0x000fe400000010ff */
[----:B-1----:R-:W-:-:S02]  /*1f1b0*/  PRMT R11, R8, 0x7610, R11 ;  /* 0x00007610080b7816 */ /* 0x002fc4000000000b */
[----:B------:R-:W-:Y:S02]  /*1f1c0*/  F2FP.BF16.F32.PACK_AB R9, RZ, R9 ;  /* 0x00000009ff09723e */ /* 0x000fe400000010ff */
[----:B--2---:R-:W-:Y:S01]  /*1f1d0*/  PRMT R13, R3, 0x7610, R13 ;  /* 0x00007610030d7816 */ /* 0x004fe2000000000d */
[----:B------:R-:W-:Y:S01]  /*1f1e0*/  @P0 STG.E.U16 desc[UR36][R4.64+0x1d2], R10 ;  /* 0x0001d20a04000986 */ /* 0x000fe2000c101524 */
[----:B------:R-:W-:-:S03]  /*1f1f0*/  FMUL R3, R23, R2 ;  /* 0x0000000217037220 */ /* 0x000fc60000400000 */
[----:B------:R-:W-:Y:S04]  /*1f200*/  @P1 STG.E.U16 desc[UR36][R6.64+0x1d0], R11 ;  /* 0x0001d00b06001986 */ /* 0x000fe8000c101524 */
[----:B------:R0:W-:Y:S01]  /*1f210*/  @P4 STG.E.U16 desc[UR36][R6.64+0x1d2], R9 ;  /* 0x0001d20906004986 */ /* 0x0001e2000c101524 */
[----:B------:R-:W-:-:S03]  /*1f220*/  ISETP.GT.AND P4, PT, R0, 0xf0, P2 ;  /* 0x000000f00000780c */ /* 0x000fc60001784270 */
[----:B------:R-:W-:Y:S01]  /*1f230*/  @P5 STG.E.U16 desc[UR36][R4.64+0x1e0], R13 ;  /* 0x0001e00d04005986 */ /* 0x000fe2000c101524 */
[----:B------:R-:W-:Y:S01]  /*1f240*/  ISETP.GT.AND P5, PT, R0, 0xf1, P3 ;  /* 0x000000f10000780c */ /* 0x000fe20001fa4270 */
[----:B------:R-:W-:Y:S01]  /*1f250*/  FMUL R8, R22, R2 ;  /* 0x0000000216087220 */ /* 0x000fe20000400000 */
[----:B------:R-:W-:-:S04]  /*1f260*/  F2FP.BF16.F32.PACK_AB R3, RZ, R3 ;  /* 0x00000003ff03723e */ /* 0x000fc800000010ff */
[----:B------:R-:W-:Y:S02]  /*1f270*/  PRMT R14, R3, 0x7610, R14 ;  /* 0x00007610030e7816 */ /* 0x000fe4000000000e */
[----:B------:R-:W-:Y:S01]  /*1f280*/  F2FP.BF16.F32.PACK_AB R12, RZ, R8 ;  /* 0x00000008ff0c723e */ /* 0x000fe200000010ff */
[----:B0-----:R-:W-:-:S04]  /*1f290*/  FMUL R9, R19, R2 ;  /* 0x0000000213097220 */ /* 0x001fc80000400000 */
[----:B------:R-:W-:Y:S01]  /*1f2a0*/  @P5 STG.E.U16 desc[UR36][R4.64+0x1e2], R14 ;  /* 0x0001e20e04005986 */ /* 0x000fe2000c101524 */
[----:B------:R-:W-:-:S03]  /*1f2b0*/  ISETP.GT.AND P5, PT, R0, 0xf8, P3 ;  /* 0x000000f80000780c */ /* 0x000fc60001fa4270 */
[----:B------:R0:W-:Y:S01]  /*1f2c0*/  @P4 STG.E.U16 desc[UR36][R6.64+0x1e0], R12 ;  /* 0x0001e00c06004986 */ /* 0x0001e2000c101524 */
[C---:B------:R-:W-:Y:S01]  /*1f2d0*/  ISETP.GT.AND P4, PT, R0.reuse, 0xf1, P2 ;  /* 0x000000f10000780c */ /* 0x040fe20001784270 */
[-C--:B------:R-:W-:Y:S01]  /*1f2e0*/  FMUL R11, R21, R2.reuse ;  /* 0x00000002150b7220 */ /* 0x080fe20000400000 */
[----:B------:R-:W-:Y:S01]  /*1f2f0*/  ISETP.GT.AND P3, PT, R0, 0xf9, P3 ;  /* 0x000000f90000780c */ /* 0x000fe20001f64270 */
[-C--:B------:R-:W-:Y:S01]  /*1f300*/  FMUL R10, R20, R2.reuse ;  /* 0x00000002140a7220 */ /* 0x080fe20000400000 */
[----:B------:R-:W-:Y:S01]  /*1f310*/  USHF.L.U32 UR9, UR4, 0x8, URZ ;  /* 0x0000000804097899 */ /* 0x000fe2000800063f */
[----:B------:R-:W-:Y:S01]  /*1f320*/  FMUL R8, R18, R2 ;  /* 0x0000000212087220 */ /* 0x000fe20000400000 */
[----:B------:R-:W-:Y:S02]  /*1f330*/  F2FP.BF16.F32.PACK_AB R9, RZ, R9 ;  /* 0x00000009ff09723e */ /* 0x000fe400000010ff */
[----:B------:R-:W-:Y:S01]  /*1f340*/  F2FP.BF16.F32.PACK_AB R11, RZ, R11 ;  /* 0x0000000bff0b723e */ /* 0x000fe200000010ff */
[----:B------:R-:W-:Y:S01]  /*1f350*/  USHF.L.U64.HI UR8, UR4, 0x8, UR5 ;  /* 0x0000000804087899 */ /* 0x000fe20008010205 */
[----:B------:R-:W-:-:S02]  /*1f360*/  F2FP.BF16.F32.PACK_AB R10, RZ, R10 ;  /* 0x0000000aff0a723e */ /* 0x000fc400000010ff */
[----:B0-----:R-:W-:Y:S01]  /*1f370*/  PRMT R12, R9, 0x7610, R12 ;  /* 0x00007610090c7816 */ /* 0x001fe2000000000c */
[----:B------:R-:W-:Y:S01]  /*1f380*/  IMAD.U32 R9, RZ, RZ, UR9 ;  /* 0x00000009ff097e24 */ /* 0x000fe2000f8e00ff */
[----:B------:R-:W-:Y:S01]  /*1f390*/  F2FP.BF16.F32.PACK_AB R8, RZ, R8 ;  /* 0x00000008ff08723e */ /* 0x000fe200000010ff */
[----:B------:R0:W-:Y:S01]  /*1f3a0*/  @P4 STG.E.U16 desc[UR36][R6.64+0x1e2], R11 ;  /* 0x0001e20b06004986 */ /* 0x0001e2000c101524 */
[----:B------:R-:W-:Y:S02]  /*1f3b0*/  ISETP.GT.AND P1, PT, R155, 0x80, PT ;  /* 0x000000809b00780c */ /* 0x000fe40003f24270 */
[----:B------:R-:W-:Y:S01]  /*1f3c0*/  PRMT R13, R8, 0x7610, R13 ;  /* 0x00007610080d7816 */ /* 0x000fe2000000000d */
[----:B------:R-:W-:Y:S04]  /*1f3d0*/  @P5 STG.E.U16 desc[UR36][R4.64+0x1f0], R10 ;  /* 0x0001f00a04005986 */ /* 0x000fe8000c101524 */
[----:B------:R1:W-:Y:S01]  /*1f3e0*/  @P3 STG.E.U16 desc[UR36][R4.64+0x1f2], R12 ;  /* 0x0001f20c04003986 */ /* 0x0003e2000c101524 */
[----:B------:R-:W-:-:S02]  /*1f3f0*/  IADD3 R8, P3, P5, R4, UR7, R9 ;  /* 0x0000000704087c10 */ /* 0x000fc4000fd7e009 */
[----:B0-----:R-:W-:Y:S02]  /*1f400*/  MOV R11, UR8 ;  /* 0x00000008000b7c02 */ /* 0x001fe40008000f00 */
[C---:B------:R-:W-:Y:S02]  /*1f410*/  ISETP.GT.AND P4, PT, R0.reuse, 0xf8, P2 ;  /* 0x000000f80000780c */ /* 0x040fe40001784270 */
[C---:B------:R-:W-:Y:S02]  /*1f420*/  ISETP.GT.AND P2, PT, R0.reuse, 0xf9, P2 ;  /* 0x000000f90000780c */ /* 0x040fe40001744270 */
[----:B------:R-:W-:Y:S02]  /*1f430*/  IADD3.X R9, R5, UR6, R11, P3, P5 ;  /* 0x0000000605097c10 */ /* 0x000fe40009fea40b */
[----:B------:R-:W-:Y:S01]  /*1f440*/  ISETP.GT.AND P3, PT, R0, 0x1, P1 ;  /* 0x000000010000780c */ /* 0x000fe20000f64270 */
[-C--:B------:R-:W-:Y:S01]  /*1f450*/  FMUL R3, R15, R2.reuse ;  /* 0x000000020f037220 */ /* 0x080fe20000400000 */
[----:B------:R-:W-:Y:S01]  /*1f460*/  FMUL R25, R25, R2 ;  /* 0x0000000219197220 */ /* 0x000fe20000400000 */
[----:B-1----:R-:W-:-:S03]  /*1f470*/  IADD3 R4, P5, R4, UR9, RZ ;  /* 0x0000000904047c10 */ /* 0x002fc6000ffbe0ff */
[----:B------:R-:W-:Y:S02]  /*1f480*/  F2FP.BF16.F32.PACK_AB R3, RZ, R3 ;  /* 0x00000003ff03723e */ /* 0x000fe400000010ff */
[----:B------:R-:W-:Y:S02]  /*1f490*/  F2FP.BF16.F32.PACK_AB R25, RZ, R25 ;  /* 0x00000019ff19723e */ /* 0x000fe400000010ff */
[----:B------:R-:W-:Y:S01]  /*1f4a0*/  IADD3.X R5, R5, UR8, RZ, P5, !PT ;  /* 0x0000000805057c10 */ /* 0x000fe2000affe4ff */
[----:B------:R-:W-:Y:S01]  /*1f4b0*/  @P4 STG.E.U16 desc[UR36][R6.64+0x1f0], R13 ;  /* 0x0001f00d06004986 */ /* 0x000fe2000c101524 */
[----:B------:R-:W-:-:S03]  /*1f4c0*/  ISETP.GT.AND P0, PT, R155, 0x88, PT ;  /* 0x000000889b00780c */ /* 0x000fc60003f04270 */
[----:B------:R0:W-:Y:S01]  /*1f4d0*/  @P2 STG.E.U16 desc[UR36][R6.64+0x1f2], R3 ;  /* 0x0001f20306002986 */ /* 0x0001e2000c101524 */
[----:B------:R-:W-:-:S03]  /*1f4e0*/  ISETP.GT.AND P4, PT, R0, RZ, P1 ;  /* 0x000000ff0000720c */ /* 0x000fc60000f84270 */
[----:B------:R-:W-:Y:S01]  /*1f4f0*/  @P3 STG.E.U16 desc[UR36][R4.64+0x2], R25 ;  /* 0x0000021904003986 */ /* 0x000fe2000c101524 */
[----:B------:R-:W-:Y:S02]  /*1f500*/  IADD3 R10, P3, R4, UR7, RZ ;  /* 0x00000007040a7c10 */ /* 0x000fe4000ff7e0ff */
[----:B------:R-:W-:Y:S01]  /*1f510*/  ISETP.GT.AND P2, PT, R0, RZ, P0 ;  /* 0x000000ff0000720c */ /* 0x000fe20000744270 */
[-C--:B------:R-:W-:Y:S01]  /*1f520*/  FMUL R24, R24, R2.reuse ;  /* 0x0000000218187220 */ /* 0x080fe20000400000 */
[-C--:B------:R-:W-:Y:S01]  /*1f530*/  FMUL R26, R26, R2.reuse ;  /* 0x000000021a1a7220 */ /* 0x080fe20000400000 */
[C---:B------:R-:W-:Y:S02]  /*1f540*/  ISETP.GT.AND P5, PT, R0.reuse, 0x1, P0 ;  /* 0x000000010000780c */ /* 0x040fe400007a4270 */
[----:B------:R-:W-:Y:S02]  /*1f550*/  IADD3.X R11, R5, UR6, RZ, P3, !PT ;  /* 0x00000006050b7c10 */ /* 0x000fe40009ffe4ff */
[----:B------:R-:W-:Y:S01]  /*1f560*/  ISETP.GT.AND P3, PT, R0, 0x9, P1 ;  /* 0x000000090000780c */ /* 0x000fe20000f64270 */
[-C--:B------:R-:W-:Y:S01]  /*1f570*/  FMUL R27, R27, R2.reuse ;  /* 0x000000021b1b7220 */ /* 0x080fe20000400000 */
[----:B------:R-:W-:Y:S01]  /*1f580*/  FMUL R29, R29, R2 ;  /* 0x000000021d1d7220 */ /* 0x000fe20000400000 */
[----:B------:R-:W-:-:S02]  /*1f590*/  F2FP.BF16.F32.PACK_AB R24, RZ, R24 ;  /* 0x00000018ff18723e */ /* 0x000fc400000010ff */
[----:B------:R-:W-:Y:S02]  /*1f5a0*/  F2FP.BF16.F32.PACK_AB R26, RZ, R26 ;  /* 0x0000001aff1a723e */ /* 0x000fe400000010ff */
[----:B------:R-:W-:Y:S01]  /*1f5b0*/  F2FP.BF16.F32.PACK_AB R27, RZ, R27 ;  /* 0x0000001bff1b723e */ /* 0x000fe200000010ff */
[----:B------:R-:W-:Y:S01]  /*1f5c0*/  @P4 STG.E.U16 desc[UR36][R4.64], R24 ;  /* 0x0000001804004986 */ /* 0x000fe2000c101524 */
[----:B------:R-:W-:Y:S02]  /*1f5d0*/  F2FP.BF16.F32.PACK_AB R29, RZ, R29 ;  /* 0x0000001dff1d723e */ /* 0x000fe400000010ff */
[C---:B------:R-:W-:Y:S01]  /*1f5e0*/  ISETP.GT.AND P4, PT, R0.reuse, 0x8, P1 ;  /* 0x000000080000780c */ /* 0x040fe20000f84270 */
[----:B------:R-:W-:Y:S01]  /*1f5f0*/  @P2 STG.E.U16 desc[UR36][R10.64], R26 ;  /* 0x0000001a0a002986 */ /* 0x000fe2000c101524 */
[----:B------:R-:W-:Y:S01]  /*1f600*/  ISETP.GT.AND P2, PT, R0, 0x8, P0 ;  /* 0x000000080000780c */ /* 0x000fe20000744270 */
[-C--:B------:R-:W-:Y:S01]  /*1f610*/  FMUL R28, R28, R2.reuse ;  /* 0x000000021c1c7220 */ /* 0x080fe20000400000 */
[----:B------:R-:W-:Y:S01]  /*1f620*/  FMUL R30, R30, R2 ;  /* 0x000000021e1e7220 */ /* 0x000fe20000400000 */
[----:B------:R-:W-:Y:S01]  /*1f630*/  @P5 STG.E.U16 desc[UR36][R10.64+0x2], R27 ;  /* 0x0000021b0a005986 */ /* 0x000fe2000c101524 */
[----:B------:R-:W-:-:S03]  /*1f640*/  ISETP.GT.AND P5, PT, R0, 0x9, P0 ;  /* 0x000000090000780c */ /* 0x000fc600007a4270 */
[----:B------:R-:W-:Y:S01]  /*1f650*/  @P3 STG.E.U16 desc[UR36][R4.64+0x12], R29 ;  /* 0x0000121d04003986 */ /* 0x000fe2000c101524 */
[----:B0-----:R-:W-:Y:S02]  /*1f660*/  IADD3 R6, P3, R4, UR7, RZ ;  /* 0x0000000704067c10 */ /* 0x001fe4000ff7e0ff */
[----:B------:R-:W-:Y:S01]  /*1f670*/  F2FP.BF16.F32.PACK_AB R28, RZ, R28 ;  /* 0x0000001cff1c723e */ /* 0x000fe200000010ff */
[----:B------:R-:W-:Y:S01]  /*1f680*/  FMUL R31, R31, R2 ;  /* 0x000000021f1f7220 */ /* 0x000fe20000400000 */
[----:B------:R-:W-:Y:S02]  /*1f690*/  F2FP.BF16.F32.PACK_AB R30, RZ, R30 ;  /* 0x0000001eff1e723e */ /* 0x000fe400000010ff */
[----:B------:R-:W-:Y:S01]  /*1f6a0*/  IADD3.X R7, R5, UR6, RZ, P3, !PT ;  /* 0x0000000605077c10 */ /* 0x000fe20009ffe4ff */
[----:B------:R-:W-:Y:S01]  /*1f6b0*/  @P4 STG.E.U16 desc[UR36][R4.64+0x10], R28 ;  /* 0x0000101c04004986 */ /* 0x000fe2000c101524 */
[----:B------:R-:W-:-:S03]  /*1f6c0*/  F2FP.BF16.F32.PACK_AB R31, RZ, R31 ;  /* 0x0000001fff1f723e */ /* 0x000fc600000010ff */
[----:B------:R0:W-:Y:S01]  /*1f6d0*/  @P2 STG.E.U16 desc[UR36][R6.64+0x10], R30 ;  /* 0x0000101e06002986 */ /* 0x0001e2000c101524 */
[C---:B------:R-:W-:Y:S02]  /*1f6e0*/  ISETP.GT.AND P2, PT, R0.reuse, 0x10, P0 ;  /* 0x000000100000780c */ /* 0x040fe40000744270 */
[C---:B------:R-:W-:Y:S01]  /*1f6f0*/  ISETP.GT.AND P4, PT, R0.reuse, 0x10, P1 ;  /* 0x000000100000780c */ /* 0x040fe20000f84270 */
[----:B------:R-:W-:Y:S01]  /*1f700*/  @P5 STG.E.U16 desc[UR36][R8.64+0x12], R31 ;  /* 0x0000121f08005986 */ /* 0x000fe2000c101524 */
[----:B------:R-:W-:Y:S01]  /*1f710*/  ISETP.GT.AND P3, PT, R0, 0x11, P1 ;  /* 0x000000110000780c */ /* 0x000fe20000f64270 */
[-C--:B------:R-:W-:Y:S01]  /*1f720*/  FMUL R32, R32, R2.reuse ;  /* 0x0000000220207220 */ /* 0x080fe20000400000 */
[----:B------:R-:W-:Y:S01]  /*1f730*/  ISETP.GT.AND P5, PT, R0, 0x11, P0 ;  /* 0x000000110000780c */ /* 0x000fe200007a4270 */
[-C--:B------:R-:W-:Y:S01]  /*1f740*/  FMUL R33, R33, R2.reuse ;  /* 0x0000000221217220 */ /* 0x080fe20000400000 */
[----:B------:R-:W-:Y:S02]  /*1f750*/  FMUL R34, R34, R2 ;  /* 0x0000000222227220 */ /* 0x000fe40000400000 */
[----:B------:R-:W-:-:S02]  /*1f760*/  F2FP.BF16.F32.PACK_AB R32, RZ, R32 ;  /* 0x00000020ff20723e */ /* 0x000fc400000010ff */
[----:B------:R-:W-:Y:S01]  /*1f770*/  F2FP.BF16.F32.PACK_AB R33, RZ, R33 ;  /* 0x00000021ff21723e */ /* 0x000fe200000010ff */
[----:B0-----:R-:W-:Y:S01]  /*1f780*/  @P2 IMAD.MOV.U32 R6, RZ, RZ, R8 ;  /* 0x000000ffff062224 */ /* 0x001fe200078e0008 */
[----:B------:R-:W-:Y:S01]  /*1f790*/  F2FP.BF16.F32.PACK_AB R34, RZ, R34 ;  /* 0x00000022ff22723e */ /* 0x000fe200000010ff */
[----:B------:R-:W-:Y:S02]  /*1f7a0*/  @P2 IMAD.MOV.U32 R7, RZ, RZ, R9 ;  /* 0x000000ffff072224 */ /* 0x000fe400078e0009 */
[----:B------:R-:W-:Y:S01]  /*1f7b0*/  FMUL R35, R35, R2 ;  /* 0x0000000223237220 */ /* 0x000fe20000400000 */
[----:B------:R-:W-:Y:S04]  /*1f7c0*/  @P4 STG.E.U16 desc[UR36][R4.64+0x20], R32 ;  /* 0x0000202004004986 */ /* 0x000fe8000c101524 */
[----:B------:R-:W-:Y:S01]  /*1f7d0*/  @P3 STG.E.U16 desc[UR36][R4.64+0x22], R33 ;  /* 0x0000222104003986 */ /* 0x000fe2000c101524 */
[----:B------:R-:W-:-:S03]  /*1f7e0*/  F2FP.BF16.F32.PACK_AB R35, RZ, R35 ;  /* 0x00000023ff23723e */ /* 0x000fc600000010ff */
[----:B------:R0:W-:Y:S01]  /*1f7f0*/  @P2 STG.E.U16 desc[UR36][R6.64+0x20], R34 ;  /* 0x0000202206002986 */ /* 0x0001e2000c101524 */
[C---:B------:R-:W-:Y:S02]  /*1f800*/  ISETP.GT.AND P2, PT, R0.reuse, 0x18, P0 ;  /* 0x000000180000780c */ /* 0x040fe40000744270 */
[C---:B------:R-:W-:Y:S02]  /*1f810*/  ISETP.GT.AND P4, PT, R0.reuse, 0x18, P1 ;  /* 0x000000180000780c */ /* 0x040fe40000f84270 */
[----:B------:R-:W-:Y:S02]  /*1f820*/  ISETP.GT.AND P3, PT, R0, 0x19, P1 ;  /* 0x000000190000780c */ /* 0x000fe40000f64270 */
[----:B0-----:R-:W-:Y:S01]  /*1f830*/  @P5 MOV R6, R8 ;  /* 0x0000000800065202 */ /* 0x001fe20000000f00 */
[----:B------:R-:W-:Y:S02]  /*1f840*/  @P5 IMAD.MOV.U32 R7, RZ, RZ, R9 ;  /* 0x000000ffff075224 */ /* 0x000fe400078e0009 */
[-C--:B------:R-:W-:Y:S01]  /*1f850*/  FMUL R36, R36, R2.reuse ;  /* 0x0000000224247220 */ /* 0x080fe20000400000 */
[----:B------:R-:W-:-:S02]  /*1f860*/  FMUL R37, R37, R2 ;  /* 0x0000000225257220 */ /* 0x000fc40000400000 */
[----:B------:R0:W-:Y:S01]  /*1f870*/  @P5 STG.E.U16 desc[UR36][R6.64+0x22], R35 ;  /* 0x0000222306005986 */ /* 0x0001e2000c101524 */
[----:B------:R-:W-:Y:S01]  /*1f880*/  ISETP.GT.AND P5, PT, R0, 0x19, P0 ;  /* 0x000000190000780c */ /* 0x000fe200007a4270 */
[----:B------:R-:W-:Y:S01]  /*1f890*/  FMUL R38, R38, R2 ;  /* 0x0000000226267220 */ /* 0x000fe20000400000 */
[----:B------:R-:W-:Y:S02]  /*1f8a0*/  F2FP.BF16.F32.PACK_AB R36, RZ, R36 ;  /* 0x00000024ff24723e */ /* 0x000fe400000010ff */
[----:B------:R-:W-:Y:S01]  /*1f8b0*/  F2FP.BF16.F32.PACK_AB R37, RZ, R37 ;  /* 0x00000025ff25723e */ /* 0x000fe200000010ff */
[----:B------:R-:W-:Y:S01]  /*1f8c0*/  FMUL R39, R39, R2 ;  /* 0x0000000227277220 */ /* 0x000fe20000400000 */
[----:B------:R-:W-:Y:S01]  /*1f8d0*/  F2FP.BF16.F32.PACK_AB R38, RZ, R38 ;  /* 0x00000026ff26723e */ /* 0x000fe200000010ff */
[----:B------:R-:W-:Y:S01]  /*1f8e0*/  @P4 STG.E.U16 desc[UR36][R4.64+0x30], R36 ;  /* 0x0000302404004986 */ /* 0x000fe2000c101524 */
[----:B0-----:R-:W-:Y:S01]  /*1f8f0*/  @P2 IMAD.MOV.U32 R6, RZ, RZ, R8 ;  /* 0x000000ffff062224 */ /* 0x001fe200078e0008 */
[----:B------:R-:W-:-:S02]  /*1f900*/  @P2 MOV R7, R9 ;  /* 0x0000000900072202 */ /* 0x000fc40000000f00 */
[----:B------:R-:W-:Y:S01]  /*1f910*/  @P3 STG.E.U16 desc[UR36][R4.64+0x32], R37 ;  /* 0x0000322504003986 */ /* 0x000fe2000c101524 */
[----:B------:R-:W-:-:S03]  /*1f920*/  F2FP.BF16.F32.PACK_AB R39, RZ, R39 ;  /* 0x00000027ff27723e */ /* 0x000fc600000010ff */
[----:B------:R0:W-:Y:S01]  /*1f930*/  @P2 STG.E.U16 desc[UR36][R6.64+0x30], R38 ;  /* 0x0000302606002986 */ /* 0x0001e2000c101524 */
[C---:B------:R-:W-:Y:S02]  /*1f940*/  ISETP.GT.AND P2, PT, R0.reuse, 0x20, P0 ;  /* 0x000000200000780c */ /* 0x040fe40000744270 */
[C---:B------:R-:W-:Y:S02]  /*1f950*/  ISETP.GT.AND P4, PT, R0.reuse, 0x20, P1 ;  /* 0x000000200000780c */ /* 0x040fe40000f84270 */
[----:B------:R-:W-:Y:S01]  /*1f960*/  ISETP.GT.AND P3, PT, R0, 0x21, P1 ;  /* 0x000000210000780c */ /* 0x000fe20000f64270 */
[----:B0-----:R-:W-:Y:S02]  /*1f970*/  @P5 IMAD.MOV.U32 R6, RZ, RZ, R8 ;  /* 0x000000ffff065224 */ /* 0x001fe400078e0008 */
        /* <DEDUP_REMOVED lines=11> */
[----:B0-----:R-:W-:Y:S01]  /*1fa30*/  @P2 MOV R6, R8 ;  /* 0x0000000800062202 */ /* 0x001fe20000000f00 */
[----:B------:R-:W-:-:S02]  /*1fa40*/  @P2 IMAD.MOV.U32 R7, RZ, RZ, R9 ;  /* 0x000000ffff072224 */ /* 0x000fc400078e0009 */
[----:B------:R-:W-:Y:S01]  /*1fa50*/  @P3 STG.E.U16 desc[UR36][R4.64+0x42], R41 ;  /* 0x0000422904003986 */ /* 0x000fe2000c101524 */
[----:B------:R-:W-:-:S03]  /*1fa60*/  F2FP.BF16.F32.PACK_AB R43, RZ, R43 ;  /* 0x0000002bff2b723e */ /* 0x000fc600000010ff */
[----:B------:R0:W-:Y:S01]  /*1fa70*/  @P2 STG.E.U16 desc[UR36][R6.64+0x40], R42 ;  /* 0x0000402a06002986 */ /* 0x0001e2000c101524 */
[C---:B------:R-:W-:Y:S02]  /*1fa80*/  ISETP.GT.AND P2, PT, R0.reuse, 0x28, P0 ;  /* 0x000000280000780c */ /* 0x040fe40000744270 */
[C---:B------:R-:W-:Y:S02]  /*1fa90*/  ISETP.GT.AND P4, PT, R0.reuse, 0x28, P1 ;  /* 0x000000280000780c */ /* 0x040fe40000f84270 */
[----:B------:R-:W-:Y:S01]  /*1faa0*/  ISETP.GT.AND P3, PT, R0, 0x29, P1 ;  /* 0x000000290000780c */ /* 0x000fe20000f64270 */
[----:B0-----:R-:W-:Y:S01]  /*1fab0*/  @P5 IMAD.MOV.U32 R6, RZ, RZ, R8 ;  /* 0x000000ffff065224 */ /* 0x001fe200078e0008 */
[----:B------:R-:W-:Y:S01]  /*1fac0*/  @P5 MOV R7, R9 ;  /* 0x0000000900075202 */ /* 0x000fe20000000f00 */
[-C--:B------:R-:W-:Y:S01]  /*1fad0*/  FMUL R44, R44, R2.reuse ;  /* 0x000000022c2c7220 */ /* 0x080fe20000400000 */
[----:B------:R-:W-:-:S03]  /*1fae0*/  FMUL R45, R45, R2 ;  /* 0x000000022d2d7220 */ /* 0x000fc60000400000 */
        /* <DEDUP_REMOVED lines=8> */
[----:B0-----:R-:W-:Y:S02]  /*1fb70*/  @P2 IMAD.MOV.U32 R6, RZ, RZ, R8 ;  /* 0x000000ffff062224 */ /* 0x001fe400078e0008 */
[----:B------:R-:W-:Y:S01]  /*1fb80*/  @P2 IMAD.MOV.U32 R7, RZ, RZ, R9 ;  /* 0x000000ffff072224 */ /* 0x000fe200078e0009 */
        /* <DEDUP_REMOVED lines=446> */
[-C--:B------:R-:W-:Y:S01]  /*21770*/  FMUL R136, R136, R2.reuse ;  /* 0x0000000288887220 */ /* 0x080fe20000400000 */
[----:B0-----:R-:W-:Y:S02]  /*21780*/  @P5 IMAD.MOV.U32 R6, RZ, RZ, R8 ;  /* 0x000000ffff065224 */ /* 0x001fe400078e0008 */
[----:B------:R-:W-:Y:S02]  /*21790*/  @P5 IMAD.MOV.U32 R7, RZ, RZ, R9 ;  /* 0x000000ffff075224 */ /* 0x000fe400078e0009 */
[-C--:B------:R-:W-:Y:S01]  /*217a0*/  FMUL R137, R137, R2.reuse ;  /* 0x0000000289897220 */ /* 0x080fe20000400000 */
[----:B------:R-:W-:-:S02]  /*217b0*/  FMUL R138, R138, R2 ;  /* 0x000000028a8a7220 */ /* 0x000fc40000400000 */
[----:B------:R0:W-:Y:S01]  /*217c0*/  @P5 STG.E.U16 desc[UR36][R6.64+0x1b2], R135 ;  /* 0x0001b28706005986 */ /* 0x0001e2000c101524 */
[----:B------:R-:W-:Y:S02]  /*217d0*/  ISETP.GT.AND P5, PT, R0, 0xe1, P0 ;  /* 0x000000e10000780c */ /* 0x000fe400007a4270 */
        /* <DEDUP_REMOVED lines=8> */
[----:B------:R-:W-:Y:S01]  /*21860*/  ISETP.GT.AND P4, PT, R0, 0xe8, P1 ;  /* 0x000000e80000780c */ /* 0x000fe20000f84270 */
[-C--:B------:R-:W-:Y:S01]  /*21870*/  FMUL R140, R140, R2.reuse ;  /* 0x000000028c8c7220 */ /* 0x080fe20000400000 */
[----:B------:R-:W-:Y:S01]  /*21880*/  F2FP.BF16.F32.PACK_AB R139, RZ, R139 ;  /* 0x0000008bff8b723e */ /* 0x000fe200000010ff */
[----:B------:R0:W-:Y:S01]  /*21890*/  @P2 STG.E.U16 desc[UR36][R6.64+0x1c0], R138 ;  /* 0x0001c08a06002986 */ /* 0x0001e2000c101524 */
[C---:B------:R-:W-:Y:S02]  /*218a0*/  ISETP.GT.AND P2, PT, R0.reuse, 0xe8, P0 ;  /* 0x000000e80000780c */ /* 0x040fe40000744270 */
[----:B------:R-:W-:Y:S01]  /*218b0*/  ISETP.GT.AND P3, PT, R0, 0xe9, P1 ;  /* 0x000000e90000780c */ /* 0x000fe20000f64270 */
[----:B------:R-:W-:Y:S01]  /*218c0*/  FMUL R141, R141, R2 ;  /* 0x000000028d8d7220 */ /* 0x000fe20000400000 */
[----:B------:R-:W-:Y:S01]  /*218d0*/  F2FP.BF16.F32.PACK_AB R140, RZ, R140 ;  /* 0x0000008cff8c723e */ /* 0x000fe200000010ff */
[----:B0-----:R-:W-:Y:S01]  /*218e0*/  @P5 IMAD.MOV.U32 R6, RZ, RZ, R8 ;  /* 0x000000ffff065224 */ /* 0x001fe200078e0008 */
[----:B------:R-:W-:Y:S01]  /*218f0*/  @P5 MOV R7, R9 ;  /* 0x0000000900075202 */ /* 0x000fe20000000f00 */
[----:B------:R-:W-:-:S04]  /*21900*/  FMUL R142, R142, R2 ;  /* 0x000000028e8e7220 */ /* 0x000fc80000400000 */
[----:B------:R0:W-:Y:S01]  /*21910*/  @P5 STG.E.U16 desc[UR36][R6.64+0x1c2], R139 ;  /* 0x0001c28b06005986 */ /* 0x0001e2000c101524 */
[C---:B------:R-:W-:Y:S02]  /*21920*/  ISETP.GT.AND P5, PT, R0.reuse, 0xe9, P0 ;  /* 0x000000e90000780c */ /* 0x040fe400007a4270 */
[----:B------:R-:W-:Y:S01]  /*21930*/  F2FP.BF16.F32.PACK_AB R141, RZ, R141 ;  /* 0x0000008dff8d723e */ /* 0x000fe200000010ff */
[----:B------:R-:W-:Y:S01]  /*21940*/  @P4 STG.E.U16 desc[UR36][R4.64+0x1d0], R140 ;  /* 0x0001d08c04004986 */ /* 0x000fe2000c101524 */
[----:B------:R-:W-:Y:S01]  /*21950*/  ISETP.GT.AND P4, PT, R0, 0xf0, P1 ;  /* 0x000000f00000780c */ /* 0x000fe20000f84270 */
[----:B------:R-:W-:Y:S01]  /*21960*/  FMUL R143, R143, R2 ;  /* 0x000000028f8f7220 */ /* 0x000fe20000400000 */
[----:B------:R-:W-:Y:S01]  /*21970*/  F2FP.BF16.F32.PACK_AB R142, RZ, R142 ;  /* 0x0000008eff8e723e */ /* 0x000fe200000010ff */
[----:B------:R-:W-:Y:S01]  /*21980*/  FMUL R144, R144, R2 ;  /* 0x0000000290907220 */ /* 0x000fe20000400000 */
[----:B------:R-:W-:Y:S01]  /*21990*/  @P3 STG.E.U16 desc[UR36][R4.64+0x1d2], R141 ;  /* 0x0001d28d04003986 */ /* 0x000fe2000c101524 */
[----:B0-----:R-:W-:-:S02]  /*219a0*/  @P2 IMAD.MOV.U32 R6, RZ, RZ, R8 ;  /* 0x000000ffff062224 */ /* 0x001fc400078e0008 */
[----:B------:R-:W-:Y:S01]  /*219b0*/  @P2 IMAD.MOV.U32 R7, RZ, RZ, R9 ;  /* 0x000000ffff072224 */ /* 0x000fe200078e0009 */
[C---:B------:R-:W-:Y:S01]  /*219c0*/  ISETP.GT.AND P3, PT, R0.reuse, 0xf1, P1 ;  /* 0x000000f10000780c */ /* 0x040fe20000f64270 */
[----:B------:R-:W-:Y:S01]  /*219d0*/  FMUL R145, R145, R2 ;  /* 0x0000000291917220 */ /* 0x000fe20000400000 */
[----:B------:R-:W-:Y:S02]  /*219e0*/  F2FP.BF16.F32.PACK_AB R143, RZ, R143 ;  /* 0x0000008fff8f723e */ /* 0x000fe400000010ff */
[----:B------:R0:W-:Y:S01]  /*219f0*/  @P2 STG.E.U16 desc[UR36][R6.64+0x1d0], R142 ;  /* 0x0001d08e06002986 */ /* 0x0001e2000c101524 */
[----:B------:R-:W-:Y:S02]  /*21a00*/  F2FP.BF16.F32.PACK_AB R144, RZ, R144 ;  /* 0x00000090ff90723e */ /* 0x000fe400000010ff */
[----:B------:R-:W-:Y:S02]  /*21a10*/  ISETP.GT.AND P2, PT, R0, 0xf0, P0 ;  /* 0x000000f00000780c */ /* 0x000fe40000744270 */
[----:B------:R-:W-:-:S02]  /*21a20*/  F2FP.BF16.F32.PACK_AB R145, RZ, R145 ;  /* 0x00000091ff91723e */ /* 0x000fc400000010ff */
[----:B0-----:R-:W-:Y:S01]  /*21a30*/  @P5 MOV R6, R8 ;  /* 0x0000000800065202 */ /* 0x001fe20000000f00 */
[----:B------:R-:W-:Y:S02]  /*21a40*/  @P5 IMAD.MOV.U32 R7, RZ, RZ, R9 ;  /* 0x000000ffff075224 */ /* 0x000fe400078e0009 */
[----:B------:R-:W-:-:S03]  /*21a50*/  FMUL R146, R146, R2 ;  /* 0x0000000292927220 */ /* 0x000fc60000400000 */
[----:B------:R0:W-:Y:S04]  /*21a60*/  @P5 STG.E.U16 desc[UR36][R6.64+0x1d2], R143 ;  /* 0x0001d28f06005986 */ /* 0x0001e8000c101524 */
[----:B------:R-:W-:Y:S01]  /*21a70*/  @P4 STG.E.U16 desc[UR36][R4.64+0x1e0], R144 ;  /* 0x0001e09004004986 */ /* 0x000fe2000c101524 */
[----:B------:R-:W-:-:S03]  /*21a80*/  ISETP.GT.AND P4, PT, R0, 0xf1, P0 ;  /* 0x000000f10000780c */ /* 0x000fc60000784270 */
[----:B------:R-:W-:Y:S01]  /*21a90*/  @P3 STG.E.U16 desc[UR36][R4.64+0x1e2], R145 ;  /* 0x0001e29104003986 */ /* 0x000fe2000c101524 */
[C---:B------:R-:W-:Y:S02]  /*21aa0*/  ISETP.GT.AND P3, PT, R0.reuse, 0xf8, P1 ;  /* 0x000000f80000780c */ /* 0x040fe40000f64270 */
[C---:B------:R-:W-:Y:S01]  /*21ab0*/  ISETP.GT.AND P1, PT, R0.reuse, 0xf9, P1 ;  /* 0x000000f90000780c */ /* 0x040fe20000f24270 */
[----:B0-----:R-:W-:Y:S01]  /*21ac0*/  @P2 IMAD.MOV.U32 R6, RZ, RZ, R8 ;  /* 0x000000ffff062224 */ /* 0x001fe200078e0008 */
[----:B------:R-:W-:Y:S01]  /*21ad0*/  F2FP.BF16.F32.PACK_AB R146, RZ, R146 ;  /* 0x00000092ff92723e */ /* 0x000fe200000010ff */
[-C--:B------:R-:W-:Y:S01]  /*21ae0*/  FMUL R147, R147, R2.reuse ;  /* 0x0000000293937220 */ /* 0x080fe20000400000 */
[----:B------:R-:W-:Y:S02]  /*21af0*/  ISETP.GT.AND P5, PT, R0, 0xf8, P0 ;  /* 0x000000f80000780c */ /* 0x000fe400007a4270 */
[----:B------:R-:W-:Y:S01]  /*21b00*/  @P2 MOV R7, R9 ;  /* 0x0000000900072202 */ /* 0x000fe20000000f00 */
[-C--:B------:R-:W-:Y:S01]  /*21b10*/  FMUL R148, R148, R2.reuse ;  /* 0x0000000294947220 */ /* 0x080fe20000400000 */
[----:B------:R-:W-:Y:S01]  /*21b20*/  FMUL R149, R149, R2 ;  /* 0x0000000295957220 */ /* 0x000fe20000400000 */
[----:B------:R-:W-:-:S02]  /*21b30*/  ISETP.GT.AND P0, PT, R0, 0xf9, P0 ;  /* 0x000000f90000780c */ /* 0x000fc40000704270 */
[----:B------:R0:W-:Y:S01]  /*21b40*/  @P2 STG.E.U16 desc[UR36][R6.64+0x1e0], R146 ;  /* 0x0001e09206002986 */ /* 0x0001e2000c101524 */
[----:B------:R-:W-:Y:S01]  /*21b50*/  F2FP.BF16.F32.PACK_AB R147, RZ, R147 ;  /* 0x00000093ff93723e */ /* 0x000fe200000010ff */
[----:B------:R-:W-:Y:S01]  /*21b60*/  FMUL R150, R150, R2 ;  /* 0x0000000296967220 */ /* 0x000fe20000400000 */
[----:B------:R-:W-:Y:S02]  /*21b70*/  F2FP.BF16.F32.PACK_AB R148, RZ, R148 ;  /* 0x00000094ff94723e */ /* 0x000fe400000010ff */
[----:B------:R-:W-:Y:S01]  /*21b80*/  F2FP.BF16.F32.PACK_AB R149, RZ, R149 ;  /* 0x00000095ff95723e */ /* 0x000fe200000010ff */
[----:B------:R-:W-:Y:S01]  /*21b90*/  FMUL R151, R151, R2 ;  /* 0x0000000297977220 */ /* 0x000fe20000400000 */
[----:B0-----:R-:W-:Y:S02]  /*21ba0*/  @P4 IMAD.MOV.U32 R6, RZ, RZ, R8 ;  /* 0x000000ffff064224 */ /* 0x001fe400078e0008 */
[----:B------:R-:W-:Y:S01]  /*21bb0*/  @P4 IMAD.MOV.U32 R7, RZ, RZ, R9 ;  /* 0x000000ffff074224 */ /* 0x000fe200078e0009 */
[----:B------:R-:W-:-:S04]  /*21bc0*/  F2FP.BF16.F32.PACK_AB R150, RZ, R150 ;  /* 0x00000096ff96723e */ /* 0x000fc800000010ff */
[----:B------:R-:W-:Y:S01]  /*21bd0*/  @P4 STG.E.U16 desc[UR36][R6.64+0x1e2], R147 ;  /* 0x0001e29306004986 */ /* 0x000fe2000c101524 */
[----:B------:R-:W-:-:S03]  /*21be0*/  F2FP.BF16.F32.PACK_AB R151, RZ, R151 ;  /* 0x00000097ff97723e */ /* 0x000fc600000010ff */
[----:B------:R-:W-:Y:S04]  /*21bf0*/  @P3 STG.E.U16 desc[UR36][R4.64+0x1f0], R148 ;  /* 0x0001f09404003986 */ /* 0x000fe8000c101524 */
[----:B------:R0:W-:Y:S02]  /*21c00*/  @P1 STG.E.U16 desc[UR36][R4.64+0x1f2], R149 ;  /* 0x0001f29504001986 */ /* 0x0001e4000c101524 */
[----:B0-----:R-:W-:Y:S01]  /*21c10*/  @P5 MOV R4, R8 ;  /* 0x0000000800045202 */ /* 0x001fe20000000f00 */
[----:B------:R-:W-:-:S05]  /*21c20*/  @P5 IMAD.MOV.U32 R5, RZ, RZ, R9 ;  /* 0x000000ffff055224 */ /* 0x000fca00078e0009 */
[----:B------:R0:W-:Y:S04]  /*21c30*/  @P5 STG.E.U16 desc[UR36][R4.64+0x1f0], R150 ;  /* 0x0001f09604005986 */ /* 0x0001e8000c101524 */
[----:B------:R0:W-:Y:S02]  /*21c40*/  @P0 STG.E.U16 desc[UR36][R8.64+0x1f2], R151 ;  /* 0x0001f29708000986 */ /* 0x0001e4000c101524 */
.L_x_540:
[----:B------:R-:W-:Y:S05]  /*21c50*/  BSYNC B0 ;  /* 0x0000000000007941 */ /* 0x000fea0003800000 */
.L_x_32:
[----:B0---4-:R-:W4:Y:S04]  /*21c60*/  LDL.LU R5, [R1+0x200] ;  /* 0x0002000001057983 */ /* 0x011f280000300800 */
[----:B------:R-:W4:Y:S01]  /*21c70*/  LDL.LU R4, [R1+0x204] ;  /* 0x0002040001047983 */ /* 0x000f220000300800 */
[----:B------:R-:W-:Y:S01]  /*21c80*/  ULDC UR4, c[0x0][0xc] ;  /* 0x0000030000047ab9 */ /* 0x000fe20000000800 */
[----:B------:R-:W-:Y:S01]  /*21c90*/  ULDC UR5, c[0x0][0x10] ;  /* 0x0000040000057ab9 */ /* 0x000fe20000000800 */
[----:B------:R-:W4:Y:S01]  /*21ca0*/  LDC R3, c[0x0][0x14] ;  /* 0x00000500ff037b82 */ /* 0x000f220000000800 */
[----:B------:R-:W-:Y:S01]  /*21cb0*/  UIMAD.WIDE.U32 UR4, UR4, UR5, URZ ;  /* 0x00000005040472a5 */ /* 0x000fe2000f8e003f */
[----:B------:R-:W-:Y:S01]  /*21cc0*/  PRMT R0, RZ, 0x7610, R0 ;  /* 0x00007610ff007816 */ /* 0x000fe20000000000 */
[----:B------:R-:W-:Y:S01]  /*21cd0*/  UMOV UR41, 0xffffffff ;  /* 0xffffffff00297882 */ /* 0x000fe20000000000 */
[----:B------:R-:W-:-:S03]  /*21ce0*/  IMAD.MOV.U32 R18, RZ, RZ, -0x1 ;  /* 0xffffffffff127424 */ /* 0x000fc600078e00ff */
[----:B----4-:R-:W-:-:S04]  /*21cf0*/  IMAD.WIDE.U32 R4, R3, UR4, R4 ;  /* 0x0000000403047c25 */ /* 0x010fc8000f8e0004 */
[----:B------:R-:W-:Y:S01]  /*21d00*/  IMAD R3, R3, UR5, RZ ;  /* 0x0000000503037c24 */ /* 0x000fe2000f8e02ff */
[----:B------:R-:W-:Y:S01]  /*21d10*/  MOV R22, R4 ;  /* 0x0000000400167202 */ /* 0x000fe20000000f00 */
[----:B------:R-:W-:Y:S02]  /*21d20*/  ULDC.64 UR4, c[0x0][0x650] ;  /* 0x0001940000047ab9 */ /* 0x000fe40000000a00 */
[----:B------:R-:W-:Y:S01]  /*21d30*/  IMAD.IADD R23, R5, 0x1, R3 ;  /* 0x0000000105177824 */ /* 0x000fe200078e0203 */
[----:B------:R-:W-:-:S04]  /*21d40*/  ISETP.GE.U32.AND P0, PT, R4, UR4, PT ;  /* 0x0000000404007c0c */ /* 0x000fc8000bf06070 */
[----:B------:R0:W-:Y:S01]  /*21d50*/  STL [R1+0x200], R23 ;  /* 0x0002001701007387 */ /* 0x0001e20000100800 */
[----:B------:R-:W-:-:S03]  /*21d60*/  ISETP.GE.U32.AND.EX P0, PT, R23, UR5, PT, P0 ;  /* 0x0000000517007c0c */ /* 0x000fc6000bf06100 */
[----:B------:R0:W-:Y:S10]  /*21d70*/  STL [R1+0x204], R22 ;  /* 0x0002041601007387 */ /* 0x0001f40000100800 */
[----:B0-----:R-:W-:Y:S05]  /*21d80*/  @P0 BRA `(.L_x_541) ;  /* 0x0000000400740947 */ /* 0x001fea0003800000 */
[----:B------:R-:W0:Y:S01]  /*21d90*/  S2R R18, SR_CTAID.X ;  /* 0x0000000000127919 */ /* 0x000e220000002500 */
[----:B-----5:R-:W4:Y:S01]  /*21da0*/  LDC.64 R10, c[0x0][0x628] ;  /* 0x00018a00ff0a7b82 */ /* 0x020f220000000a00 */
[----:B------:R-:W-:Y:S01]  /*21db0*/  ULDC UR4, c[0x0][0x150] ;  /* 0x0000540000047ab9 */ /* 0x000fe20000000800 */
[----:B------:R-:W-:Y:S01]  /*21dc0*/  IMAD.MOV.U32 R8, RZ, RZ, R22 ;  /* 0x000000ffff087224 */ /* 0x000fe200078e0016 */
[----:B------:R-:W0:Y:S01]  /*21dd0*/  S2R R20, SR_CTAID.Y ;  /* 0x0000000000147919 */ /* 0x000e220000002600 */
[----:B------:R-:W-:-:S04]  /*21de0*/  MOV R9, R23 ;  /* 0x0000001700097202 */ /* 0x000fc80000000f00 */
[----:B------:R-:W0:Y:S08]  /*21df0*/  LDC R21, c[0x0][0x144] ;  /* 0x00005100ff157b82 */ /* 0x000e300000000800 */
[----:B-123--:R-:W1:Y:S08]  /*21e00*/  LDC R12, c[0x0][0x630] ;  /* 0x00018c00ff0c7b82 */ /* 0x00ee700000000800 */
[----:B------:R-:W2:Y:S01]  /*21e10*/  LDC.64 R14, c[0x0][0x620] ;  /* 0x00018800ff0e7b82 */ /* 0x000ea20000000a00 */
[----:B----4-:R-:W-:-:S04]  /*21e20*/  ISETP.NE.U32.AND P0, PT, R10, RZ, PT ;  /* 0x000000ff0a00720c */ /* 0x010fc80003f05070 */
[----:B------:R-:W-:Y:S02]  /*21e30*/  ISETP.NE.AND.EX P0, PT, R11, RZ, PT, P0 ;  /* 0x000000ff0b00720c */ /* 0x000fe40003f05300 */
[----:B0-----:R-:W-:-:S05]  /*21e40*/  I2FP.F32.U32 R0, R18 ;  /* 0x0000001200007245 */ /* 0x001fca0000201000 */
[----:B------:R-:W-:-:S04]  /*21e50*/  FMUL R0, R0, UR4 ;  /* 0x0000000400007c20 */ /* 0x000fc80008400000 */
[----:B------:R0:W3:Y:S02]  /*21e60*/  F2I.U32.TRUNC.NTZ R19, R0 ;  /* 0x0000000000137305 */ /* 0x0000e4000020f000 */
[----:B-1----:R-:W-:Y:S05]  /*21e70*/  @!P0 BRA `(.L_x_542) ;  /* 0x0000000000288947 */ /* 0x002fea0003800000 */
[----:B0-----:R-:W0:Y:S02]  /*21e80*/  LDC R0, c[0x0][0x634] ;  /* 0x00018d00ff007b82 */ /* 0x001e240000000800 */
[----:B0-----:R-:W-:-:S05]  /*21e90*/  IADD3 R3, P0, R22, R0, RZ ;  /* 0x0000000016037210 */ /* 0x001fca0007f1e0ff */
[----:B------:R-:W-:-:S04]  /*21ea0*/  IMAD.X R13, RZ, RZ, R23, P0 ;  /* 0x000000ffff0d7224 */ /* 0x000fc800000e0617 */
[----:B------:R-:W-:-:S04]  /*21eb0*/  IMAD.WIDE.U32 R4, R13, R10, RZ ;  /* 0x0000000a0d047225 */ /* 0x000fc800078e00ff */
[----:B------:R-:W-:-:S04]  /*21ec0*/  IMAD.WIDE.U32 R6, P0, R3, R11, R4 ;  /* 0x0000000b03067225 */ /* 0x000fc80007800004 */
[----:B------:R-:W-:Y:S01]  /*21ed0*/  IMAD.WIDE.U32 R4, R3, R10, RZ ;  /* 0x0000000a03047225 */ /* 0x000fe200078e00ff */
[----:B------:R-:W-:-:S03]  /*21ee0*/  MOV R8, R7 ;  /* 0x0000000700087202 */ /* 0x000fc60000000f00 */
[----:B------:R-:W-:Y:S01]  /*21ef0*/  IMAD.X R9, RZ, RZ, RZ, P0 ;  /* 0x000000ffff097224 */ /* 0x000fe200000e06ff */
[----:B------:R-:W-:-:S05]  /*21f00*/  IADD3 RZ, P0, R5, R6, RZ ;  /* 0x0000000605ff7210 */ /* 0x000fca0007f1e0ff */
[----:B------:R-:W-:-:S08]  /*21f10*/  IMAD.WIDE.U32.X R8, R13, R11, R8, P0 ;  /* 0x0000000b0d087225 */ /* 0x000fd000000e0408 */
.L_x_542:
[-CC-:B------:R-:W-:Y:S01]  /*21f20*/  SHF.R.U64 R25, R8, R12.reuse, R9.reuse ;  /* 0x0000000c08197219 */ /* 0x180fe20000001209 */
[----:B------:R-:W1:Y:S01]  /*21f30*/  LDC.64 R26, c[0x0][0x640] ;  /* 0x00019000ff1a7b82 */ /* 0x000e620000000a00 */
[----:B0-----:R-:W-:Y:S01]  /*21f40*/  SHF.R.U32.HI R0, RZ, R12, R9 ;  /* 0x0000000cff007219 */ /* 0x001fe20000011609 */
[----:B---3--:R-:W-:Y:S01]  /*21f50*/  IMAD.MOV R19, RZ, RZ, -R19 ;  /* 0x000000ffff137224 */ /* 0x008fe200078e0a13 */
[----:B------:R-:W-:Y:S01]  /*21f60*/  IADD3 R3, P0, RZ, -R25, RZ ;  /* 0x80000019ff037210 */ /* 0x000fe20007f1e0ff */
[----:B------:R-:W-:Y:S01]  /*21f70*/  ULDC UR4, c[0x0][0x154] ;  /* 0x0000550000047ab9 */ /* 0x000fe20000000800 */
[----:B------:R-:W-:Y:S01]  /*21f80*/  MOV R4, R22 ;  /* 0x0000001600047202 */ /* 0x000fe20000000f00 */
[----:B------:R-:W-:Y:S02]  /*21f90*/  IMAD R22, R21, R19, R18 ;  /* 0x0000001315167224 */ /* 0x000fe400078e0212 */
[----:B------:R-:W0:Y:S01]  /*21fa0*/  LDC R6, c[0x0][0x618] ;  /* 0x00018600ff067b82 */ /* 0x000e220000000800 */
[----:B------:R-:W-:-:S02]  /*21fb0*/  IMAD.X R5, RZ, RZ, ~R0, P0 ;  /* 0x000000ffff057224 */ /* 0x000fc400000e0e00 */
[----:B------:R-:W-:Y:S02]  /*21fc0*/  IMAD.MOV.U32 R7, RZ, RZ, 0x1 ;  /* 0x00000001ff077424 */ /* 0x000fe400078e00ff */
[-C--:B--2---:R-:W-:Y:S02]  /*21fd0*/  IMAD R0, R5, R14.reuse, RZ ;  /* 0x0000000e05007224 */ /* 0x084fe400078e02ff */
[----:B------:R-:W-:Y:S01]  /*21fe0*/  IMAD.MOV.U32 R5, RZ, RZ, R23 ;  /* 0x000000ffff057224 */ /* 0x000fe200078e0017 */
[----:B------:R-:W2:Y:S01]  /*21ff0*/  LDC R8, c[0x0][0x608] ;  /* 0x00018200ff087b82 */ /* 0x000ea20000000800 */
[----:B------:R-:W-:-:S04]  /*22000*/  IMAD.WIDE.U32 R4, R3, R14, R4 ;  /* 0x0000000e03047225 */ /* 0x000fc800078e0004 */
[----:B------:R-:W-:-:S03]  /*22010*/  IMAD R3, R3, R15, R0 ;  /* 0x0000000f03037224 */ /* 0x000fc600078e0200 */
[----:B------:R-:W3:Y:S01]  /*22020*/  LDC R24, c[0x0][0x658] ;  /* 0x00019600ff187b82 */ /* 0x000ee20000000800 */
[----:B------:R-:W-:Y:S01]  /*22030*/  I2FP.F32.U32 R0, R20 ;  /* 0x0000001400007245 */ /* 0x000fe20000201000 */
[----:B------:R-:W-:Y:S01]  /*22040*/  IMAD.IADD R3, R5, 0x1, R3 ;  /* 0x0000000105037824 */ /* 0x000fe200078e0203 */
[----:B-1----:R-:W-:-:S03]  /*22050*/  ISETP.NE.U32.AND P0, PT, R26, RZ, PT ;  /* 0x000000ff1a00720c */ /* 0x002fc60003f05070 */
[----:B------:R-:W-:Y:S01]  /*22060*/  FMUL R0, R0, UR4 ;  /* 0x0000000400007c20 */ /* 0x000fe20008400000 */
[----:B------:R-:W-:Y:S01]  /*22070*/  MOV R5, 0xffffffff ;  /* 0xffffffff00057802 */ /* 0x000fe20000000f00 */
[----:B------:R-:W1:Y:S01]  /*22080*/  LDC R15, c[0x0][0x148] ;  /* 0x00005200ff0f7b82 */ /* 0x000e620000000800 */
[-CC-:B0-----:R-:W-:Y:S01]  /*22090*/  SHF.R.U64 R12, R4, R6.reuse, R3.reuse ;  /* 0x00000006040c7219 */ /* 0x181fe20000001203 */
[----:B------:R0:W4:Y:S01]  /*220a0*/  F2I.U32.TRUNC.NTZ R13, R0 ;  /* 0x00000000000d7305 */ /* 0x000122000020f000 */
[----:B------:R-:W-:Y:S02]  /*220b0*/  ISETP.NE.AND.EX P0, PT, R27, RZ, PT, P0 ;  /* 0x000000ff1b00720c */ /* 0x000fe40003f05300 */
[----:B------:R-:W-:-:S03]  /*220c0*/  SHF.R.U32.HI R3, RZ, R6, R3 ;  /* 0x00000006ff037219 */ /* 0x000fc60000011603 */
[----:B------:R-:W0:Y:S01]  /*220d0*/  LDC R18, c[0x0][0x600] ;  /* 0x00018000ff127b82 */ /* 0x000e220000000800 */
[-CC-:B--2---:R-:W-:Y:S02]  /*220e0*/  SHF.R.U64 R10, R12, R8.reuse, R3.reuse ;  /* 0x000000080c0a7219 */ /* 0x184fe40000001203 */
[----:B------:R-:W-:-:S05]  /*220f0*/  SHF.R.U32.HI R3, RZ, R8, R3 ;  /* 0x00000008ff037219 */ /* 0x000fca0000011603 */
[----:B------:R-:W2:Y:S01]  /*22100*/  LDC R19, c[0x0][0x648] ;  /* 0x00019200ff137b82 */ /* 0x000ea20000000800 */
[-C--:B---3--:R-:W-:Y:S02]  /*22110*/  SHF.L.U32 R4, R5, R24.reuse, RZ ;  /* 0x0000001805047219 */ /* 0x088fe400000006ff */
[-CC-:B------:R-:W-:Y:S02]  /*22120*/  SHF.R.U64 R14, R10, R24.reuse, R3.reuse ;  /* 0x000000180a0e7219 */ /* 0x180fe40000001203 */
[----:B------:R-:W-:Y:S02]  /*22130*/  SHF.R.U32.HI R5, RZ, R24, R3 ;  /* 0x00000018ff057219 */ /* 0x000fe40000011603 */
[----:B------:R-:W-:Y:S01]  /*22140*/  LOP3.LUT R163, RZ, R4, RZ, 0x33, !PT ;  /* 0x00000004ffa37212 */ /* 0x000fe200078e33ff */
[----:B------:R-:W3:Y:S01]  /*22150*/  LDC R21, c[0x0][0x638] ;  /* 0x00018e00ff157b82 */ /* 0x000ee20000000800 */
[----:B------:R-:W-:Y:S01]  /*22160*/  SHF.L.U32 R24, R7, R24, RZ ;  /* 0x0000001807187219 */ /* 0x000fe200000006ff */
[----:B------:R-:W-:-:S06]  /*22170*/  IMAD.MOV.U32 R4, RZ, RZ, R14 ;  /* 0x000000ffff047224 */ /* 0x000fcc00078e000e */
[----:B------:R-:W0:Y:S01]  /*22180*/  LDC R23, c[0x0][0x610] ;  /* 0x00018400ff177b82 */ /* 0x000e220000000800 */
[----:B----4-:R-:W-:Y:S05]  /*22190*/  @!P0 BRA `(.L_x_543) ;  /* 0x0000000000288947 */ /* 0x010fea0003800000 */
        /* <DEDUP_REMOVED lines=10> */
.L_x_543:
[----:B------:R-:W4:Y:S01]  /*22240*/  LDC R3, c[0x0][0x65c] ;  /* 0x00019700ff037b82 */ /* 0x000f220000000800 */
[----:B0-2---:R-:W-:Y:S01]  /*22250*/  SHF.R.U64 R0, R4, R19, R5 ;  /* 0x0000001304007219 */ /* 0x005fe20000001205 */
[----:B------:R-:W-:Y:S01]  /*22260*/  VIADD R5, R18, 0xffffffff ;  /* 0xffffffff12057836 */ /* 0x000fe20000000000 */
[----:B------:R-:W-:Y:S02]  /*22270*/  LOP3.LUT R163, R10, R163, RZ, 0xc0, !PT ;  /* 0x000000a30aa37212 */ /* 0x000fe400078ec0ff */
[----:B------:R-:W-:Y:S02]  /*22280*/  IADD3 R13, -R13, RZ, RZ ;  /* 0x000000ff0d0d7210 */ /* 0x000fe40007ffe1ff */
[----:B------:R-:W-:Y:S01]  /*22290*/  LOP3.LUT R5, R12, R5, RZ, 0xc0, !PT ;  /* 0x000000050c057212 */ /* 0x000fe200078ec0ff */
[----:B------:R-:W-:Y:S01]  /*222a0*/  IMAD R163, R24, R0, R163 ;  /* 0x0000000018a37224 */ /* 0x000fe200078e02a3 */
[----:B------:R-:W-:Y:S02]  /*222b0*/  R2UR UR41, R25 ;  /* 0x00000000192972ca */ /* 0x000fe400000e0000 */
[----:B----4-:R-:W-:Y:S01]  /*222c0*/  ISETP.NE.AND P0, PT, R3, 0x1, PT ;  /* 0x000000010300780c */ /* 0x010fe20003f05270 */
[----:B------:R-:W-:-:S04]  /*222d0*/  IMAD.MOV R3, RZ, RZ, -R0 ;  /* 0x000000ffff037224 */ /* 0x000fc800078e0a00 */
[----:B---3--:R-:W-:Y:S01]  /*222e0*/  IMAD R0, R3, R21, R14 ;  /* 0x0000001503007224 */ /* 0x008fe200078e020e */
[----:B------:R-:W-:-:S03]  /*222f0*/  MOV R3, 0x1 ;  /* 0x0000000100037802 */ /* 0x000fc60000000f00 */
[----:B------:R-:W-:-:S04]  /*22300*/  IMAD R0, R0, R18, R5 ;  /* 0x0000001200007224 */ /* 0x000fc800078e0205 */
[----:B-1----:R-:W-:-:S04]  /*22310*/  @P0 IMAD R22, R15, R13, R20 ;  /* 0x0000000d0f160224 */ /* 0x002fc800078e0214 */
[----:B------:R-:W-:-:S05]  /*22320*/  IMAD R163, R163, R23, R22 ;  /* 0x00000017a3a37224 */ /* 0x000fca00078e0216 */
[----:B------:R-:W-:Y:S02]  /*22330*/  SEL R18, R0, R163, !P0 ;  /* 0x000000a300127207 */ /* 0x000fe40004000000 */
[----:B------:R-:W-:Y:S02]  /*22340*/  SEL R163, R163, R0, !P0 ;  /* 0x00000000a3a37207 */ /* 0x000fe40004000000 */
[----:B------:R-:W-:-:S07]  /*22350*/  PRMT R0, R3, 0x7610, R0 ;  /* 0x0000761003007816 */ /* 0x000fce0000000000 */
.L_x_541:
[----:B------:R-:W-:Y:S01]  /*22360*/  LOP3.LUT P0, RZ, R0, 0xff, RZ, 0xc0, !PT ;  /* 0x000000ff00ff7812 */ /* 0x000fe2000780c0ff */
[----:B------:R-:W-:-:S12]  /*22370*/  IMAD.MOV.U32 R22, RZ, RZ, R163 ;  /* 0x000000ffff167224 */ /* 0x000fd800078e00a3 */
[----:B------:R-:W-:Y:S05]  /*22380*/  @P0 BRA `(.L_x_544) ;  /* 0xfffffdec00a40947 */ /* 0x000fea000383ffff */
[----:B------:R-:W-:Y:S05]  /*22390*/  EXIT ;  /* 0x000000000000794d */ /* 0x000fea0003800000 */
.L_x_7:
[----:B------:R-:W2:Y:S01]  /*223a0*/  LDL R18, [R1+0x204] ;  /* 0x0002040001127983 */ /* 0x000ea20000100800 */
[----:B------:R-:W-:-:S03]  /*223b0*/  ULDC.64 UR4, c[0x0][0x650] ;  /* 0x0001940000047ab9 */ /* 0x000fc60000000a00 */
[----:B------:R-:W3:Y:S01]  /*223c0*/  LDL R22, [R1+0x200] ;  /* 0x0002000001167983 */ /* 0x000ee20000100800 */
[----:B------:R-:W-:Y:S01]  /*223d0*/  PRMT R5, RZ, 0x7610, R5 ;  /* 0x00007610ff057816 */ /* 0x000fe20000000005 */
[----:B------:R-:W-:Y:S01]  /*223e0*/  IMAD.MOV.U32 R12, RZ, RZ, -0x1 ;  /* 0xffffffffff0c7424 */ /* 0x000fe200078e00ff */
[----:B------:R-:W-:Y:S01]  /*223f0*/  MOV R4, 0xffffffff ;  /* 0xffffffff00047802 */ /* 0x000fe20000000f00 */
[----:B------:R-:W-:Y:S01]  /*22400*/  IMAD.MOV.U32 R13, RZ, RZ, -0x1 ;  /* 0xffffffffff0d7424 */ /* 0x000fe200078e00ff */
[----:B--2---:R-:W-:-:S04]  /*22410*/  ISETP.GE.U32.AND P0, PT, R18, UR4, PT ;  /* 0x0000000412007c0c */ /* 0x004fc8000bf06070 */
[----:B---3--:R-:W-:-:S13]  /*22420*/  ISETP.GE.U32.AND.EX P0, PT, R22, UR5, PT, P0 ;  /* 0x0000000516007c0c */ /* 0x008fda000bf06100 */
[----:B------:R-:W-:Y:S05]  /*22430*/  @P0 BRA `(.L_x_545) ;  /* 0x0000000400340947 */ /* 0x000fea0003800000 */
[----:B------:R-:W1:Y:S01]  /*22440*/  LDC.64 R12, c[0x0][0x628] ;  /* 0x00018a00ff0c7b82 */ /* 0x000e620000000a00 */
[----:B------:R-:W-:Y:S01]  /*22450*/  IMAD.MOV.U32 R8, RZ, RZ, R18 ;  /* 0x000000ffff087224 */ /* 0x000fe200078e0012 */
[----:B------:R-:W-:-:S06]  /*22460*/  MOV R9, R22 ;  /* 0x0000001600097202 */ /* 0x000fcc0000000f00 */
[----:B------:R-:W2:Y:S08]  /*22470*/  LDC R10, c[0x0][0x630] ;  /* 0x00018c00ff0a7b82 */ /* 0x000eb00000000800 */
[----:B------:R-:W3:Y:S01]  /*22480*/  LDC.64 R16, c[0x0][0x620] ;  /* 0x00018800ff107b82 */ /* 0x000ee20000000a00 */
[----:B-1----:R-:W-:-:S04]  /*22490*/  ISETP.NE.U32.AND P0, PT, R12, RZ, PT ;  /* 0x000000ff0c00720c */ /* 0x002fc80003f05070 */
[----:B------:R-:W-:-:S13]  /*224a0*/  ISETP.NE.AND.EX P0, PT, R13, RZ, PT, P0 ;  /* 0x000000ff0d00720c */ /* 0x000fda0003f05300 */
[----:B--23--:R-:W-:Y:S05]  /*224b0*/  @!P0 BRA `(.L_x_546) ;  /* 0x0000000000288947 */ /* 0x00cfea0003800000 */
[----:B------:R-:W1:Y:S02]  /*224c0*/  LDC R4, c[0x0][0x634] ;  /* 0x00018d00ff047b82 */ /* 0x000e640000000800 */
[----:B-1----:R-:W-:-:S05]  /*224d0*/  IADD3 R9, P0, R18, R4, RZ ;  /* 0x0000000412097210 */ /* 0x002fca0007f1e0ff */
[----:B0-----:R-:W-:-:S04]  /*224e0*/  IMAD.X R15, RZ, RZ, R22, P0 ;  /* 0x000000ffff0f7224 */ /* 0x001fc800000e0616 */
[----:B------:R-:W-:-:S04]  /*224f0*/  IMAD.WIDE.U32 R4, R15, R12, RZ ;  /* 0x0000000c0f047225 */ /* 0x000fc800078e00ff */
[----:B------:R-:W-:-:S04]  /*22500*/  IMAD.WIDE.U32 R6, P0, R9, R13, R4 ;  /* 0x0000000d09067225 */ /* 0x000fc80007800004 */
[----:B------:R-:W-:Y:S01]  /*22510*/  IMAD.WIDE.U32 R4, R9, R12, RZ ;  /* 0x0000000c09047225 */ /* 0x000fe200078e00ff */
[----:B------:R-:W-:-:S03]  /*22520*/  MOV R8, R7 ;  /* 0x0000000700087202 */ /* 0x000fc60000000f00 */
[----:B------:R-:W-:Y:S01]  /*22530*/  IMAD.X R9, RZ, RZ, RZ, P0 ;  /* 0x000000ffff097224 */ /* 0x000fe200000e06ff */
[----:B------:R-:W-:-:S05]  /*22540*/  IADD3 RZ, P0, R5, R6, RZ ;  /* 0x0000000605ff7210 */ /* 0x000fca0007f1e0ff */
[----:B------:R-:W-:-:S08]  /*22550*/  IMAD.WIDE.U32.X R8, R15, R13, R8, P0 ;  /* 0x0000000d0f087225 */ /* 0x000fd000000e0408 */
.L_x_546:
[-CC-:B0-----:R-:W-:Y:S01]  /*22560*/  SHF.R.U64 R15, R8, R10.reuse, R9.reuse ;  /* 0x0000000a080f7219 */ /* 0x181fe20000001209 */
[----:B------:R-:W0:Y:S01]  /*22570*/  LDC.64 R20, c[0x0][0x640] ;  /* 0x00019000ff147b82 */ /* 0x000e220000000a00 */
[----:B------:R-:W-:Y:S02]  /*22580*/  SHF.R.U32.HI R4, RZ, R10, R9 ;  /* 0x0000000aff047219 */ /* 0x000fe40000011609 */
[----:B------:R-:W-:Y:S02]  /*22590*/  IADD3 R7, P0, RZ, -R15, RZ ;  /* 0x8000000fff077210 */ /* 0x000fe40007f1e0ff */
[----:B------:R-:W-:-:S03]  /*225a0*/  MOV R24, 0x1 ;  /* 0x0000000100187802 */ /* 0x000fc60000000f00 */
[----:B------:R-:W1:Y:S01]  /*225b0*/  LDC R8, c[0x0][0x618] ;  /* 0x00018600ff087b82 */ /* 0x000e620000000800 */
[----:B------:R-:W-:Y:S02]  /*225c0*/  IMAD.X R5, RZ, RZ, ~R4, P0 ;  /* 0x000000ffff057224 */ /* 0x000fe400000e0e04 */
[----:B------:R-:W-:Y:S02]  /*225d0*/  IMAD.MOV.U32 R4, RZ, RZ, R18 ;  /* 0x000000ffff047224 */ /* 0x000fe400078e0012 */
[----:B------:R-:W-:Y:S01]  /*225e0*/  IMAD R6, R5, R16, RZ ;  /* 0x0000001005067224 */ /* 0x000fe200078e02ff */
[----:B------:R-:W-:Y:S02]  /*225f0*/  MOV R5, R22 ;  /* 0x0000001600057202 */ /* 0x000fe40000000f00 */
[----:B------:R-:W2:Y:S01]  /*22600*/  LDC R12, c[0x0][0x608] ;  /* 0x00018200ff0c7b82 */ /* 0x000ea20000000800 */
[----:B------:R-:W-:-:S04]  /*22610*/  IMAD.WIDE.U32 R4, R7, R16, R4 ;  /* 0x0000001007047225 */ /* 0x000fc800078e0004 */
[----:B------:R-:W-:-:S03]  /*22620*/  IMAD R7, R7, R17, R6 ;  /* 0x0000001107077224 */ /* 0x000fc600078e0206 */
[----:B------:R-:W3:Y:S01]  /*22630*/  LDC R19, c[0x0][0x658] ;  /* 0x00019600ff137b82 */ /* 0x000ee20000000800 */
[----:B0-----:R-:W-:Y:S01]  /*22640*/  ISETP.NE.U32.AND P0, PT, R20, RZ, PT ;  /* 0x000000ff1400720c */ /* 0x001fe20003f05070 */
[----:B------:R-:W-:Y:S02]  /*22650*/  IMAD.MOV.U32 R6, RZ, RZ, -0x1 ;  /* 0xffffffffff067424 */ /* 0x000fe400078e00ff */
[----:B------:R-:W-:Y:S01]  /*22660*/  IMAD.IADD R5, R5, 0x1, R7 ;  /* 0x0000000105057824 */ /* 0x000fe200078e0207 */
[----:B------:R-:W-:-:S03]  /*22670*/  ISETP.NE.AND.EX P0, PT, R21, RZ, PT, P0 ;  /* 0x000000ff1500720c */ /* 0x000fc60003f05300 */
[----:B------:R-:W0:Y:S01]  /*22680*/  LDC R16, c[0x0][0x600] ;  /* 0x00018000ff107b82 */ /* 0x000e220000000800 */
[-CC-:B-1----:R-:W-:Y:S02]  /*22690*/  SHF.R.U64 R10, R4, R8.reuse, R5.reuse ;  /* 0x00000008040a7219 */ /* 0x182fe40000001205 */
[----:B------:R-:W-:-:S05]  /*226a0*/  SHF.R.U32.HI R5, RZ, R8, R5 ;  /* 0x00000008ff057219 */ /* 0x000fca0000011605 */
[----:B------:R-:W1:Y:S01]  /*226b0*/  LDC R18, c[0x0][0x648] ;  /* 0x00019200ff127b82 */ /* 0x000e620000000800 */
[-CC-:B--2---:R-:W-:Y:S02]  /*226c0*/  SHF.R.U64 R17, R10, R12.reuse, R5.reuse ;  /* 0x0000000c0a117219 */ /* 0x184fe40000001205 */
[----:B------:R-:W-:-:S05]  /*226d0*/  SHF.R.U32.HI R4, RZ, R12, R5 ;  /* 0x0000000cff047219 */ /* 0x000fca0000011605 */
[----:B------:R-:W2:Y:S01]  /*226e0*/  LDC R22, c[0x0][0x638] ;  /* 0x00018e00ff167b82 */ /* 0x000ea20000000800 */
[-CC-:B---3--:R-:W-:Y:S02]  /*226f0*/  SHF.R.U64 R12, R17, R19.reuse, R4.reuse ;  /* 0x00000013110c7219 */ /* 0x188fe40000001204 */
[-C--:B------:R-:W-:Y:S02]  /*22700*/  SHF.L.U32 R6, R6, R19.reuse, RZ ;  /* 0x0000001306067219 */ /* 0x080fe400000006ff */
[----:B------:R-:W-:Y:S01]  /*22710*/  SHF.R.U32.HI R5, RZ, R19, R4 ;  /* 0x00000013ff057219 */ /* 0x000fe20000011604 */
[----:B------:R-:W-:Y:S01]  /*22720*/  IMAD.MOV.U32 R4, RZ, RZ, R12 ;  /* 0x000000ffff047224 */ /* 0x000fe200078e000c */
[----:B------:R-:W-:Y:S01]  /*22730*/  LOP3.LUT R26, RZ, R6, RZ, 0x33, !PT ;  /* 0x00000006ff1a7212 */ /* 0x000fe200078e33ff */
[----:B------:R-:W3:Y:S01]  /*22740*/  LDC R23, c[0x0][0x610] ;  /* 0x00018400ff177b82 */ /* 0x000ee20000000800 */
[----:B------:R-:W-:Y:S05]  /*22750*/  @!P0 BRA `(.L_x_547) ;  /* 0x0000000000288947 */ /* 0x000fea0003800000 */
[----:B------:R-:W4:Y:S02]  /*22760*/  LDC R9, c[0x0][0x64c] ;  /* 0x00019300ff097b82 */ /* 0x000f240000000800 */
[----:B----4-:R-:W-:-:S05]  /*22770*/  IADD3 R9, P0, R12, R9, RZ ;  /* 0x000000090c097210 */ /* 0x010fca0007f1e0ff */
        /* <DEDUP_REMOVED lines=8> */
.L_x_547:
[----:B------:R-:W4:Y:S01]  /*22800*/  LDC R6, c[0x0][0x65c] ;  /* 0x00019700ff067b82 */ /* 0x000f220000000800 */
[----:B-1----:R-:W-:Y:S01]  /*22810*/  SHF.R.U64 R4, R4, R18, R5 ;  /* 0x0000001204047219 */ /* 0x002fe20000001205 */
[----:B0-----:R-:W-:Y:S01]  /*22820*/  VIADD R7, R16, 0xffffffff ;  /* 0xffffffff10077836 */ /* 0x001fe20000000000 */
[----:B------:R-:W-:Y:S01]  /*22830*/  SHF.L.U32 R24, R24, R19, RZ ;  /* 0x0000001318187219 */ /* 0x000fe200000006ff */
[----:B------:R-:W-:Y:S01]  /*22840*/  IMAD.MOV.U32 R13, RZ, RZ, R15 ;  /* 0x000000ffff0d7224 */ /* 0x000fe200078e000f */
[----:B------:R-:W-:Y:S02]  /*22850*/  LOP3.LUT R3, R17, R26, RZ, 0xc0, !PT ;  /* 0x0000001a11037212 */ /* 0x000fe400078ec0ff */
[----:B------:R-:W-:Y:S02]  /*22860*/  IADD3 R5, -R4, RZ, RZ ;  /* 0x000000ff04057210 */ /* 0x000fe40007ffe1ff */
[----:B------:R-:W-:Y:S01]  /*22870*/  LOP3.LUT R7, R10, R7, RZ, 0xc0, !PT ;  /* 0x000000070a077212 */ /* 0x000fe200078ec0ff */
[----:B------:R-:W-:Y:S01]  /*22880*/  IMAD R3, R24, R4, R3 ;  /* 0x0000000418037224 */ /* 0x000fe200078e0203 */
[----:B----4-:R-:W-:-:S13]  /*22890*/  ISETP.NE.AND P0, PT, R6, 0x1, PT ;  /* 0x000000010600780c */ /* 0x010fda0003f05270 */
[----:B------:R-:W-:Y:S02]  /*228a0*/  @P0 IMAD R0, R11, R14, R2 ;  /* 0x0000000e0b000224 */ /* 0x000fe400078e0202 */
[----:B--2---:R-:W-:Y:S02]  /*228b0*/  IMAD R2, R5, R22, R12 ;  /* 0x0000001605027224 */ /* 0x004fe400078e020c */
[----:B---3--:R-:W-:Y:S02]  /*228c0*/  IMAD R0, R3, R23, R0 ;  /* 0x0000001703007224 */ /* 0x008fe400078e0200 */
[----:B------:R-:W-:Y:S02]  /*228d0*/  IMAD R3, R2, R16, R7 ;  /* 0x0000001002037224 */ /* 0x000fe400078e0207 */
[----:B------:R-:W-:-:S03]  /*228e0*/  IMAD.MOV.U32 R5, RZ, RZ, 0x1 ;  /* 0x00000001ff057424 */ /* 0x000fc600078e00ff */
[----:B------:R-:W-:Y:S02]  /*228f0*/  SEL R4, R3, R0, !P0 ;  /* 0x0000000003047207 */ /* 0x000fe40004000000 */
[----:B------:R-:W-:-:S07]  /*22900*/  SEL R12, R0, R3, !P0 ;  /* 0x00000003000c7207 */ /* 0x000fce0004000000 */
.L_x_545:
[----:B------:R-:W-:-:S08]  /*22910*/  NOP ;  /* 0x0000000000007918 */ /* 0x000fd00000000000 */
[----:B0-----:R-:W0:-:S00]  /*22920*/  USETMAXREG.DEALLOC.CTAPOOL 0x28 ;  /* 0x00000028000079c8 */ /* 0x001e0000080e0500 */
[----:B------:R-:W-:-:S13]  /*22930*/  ISETP.NE.AND P0, PT, RZ, UR8, PT ;  /* 0x00000008ff007c0c */ /* 0x000fda000bf05270 */
[----:B------:R-:W-:Y:S05]  /*22940*/  @P0 EXIT ;  /* 0x000000000000094d */ /* 0x000fea0003800000 */
[----:B0-----:R-:W-:Y:S01]  /*22950*/  LOP3.LUT P0, RZ, R5, 0xff, RZ, 0xc0, !PT ;  /* 0x000000ff05ff7812 */ /* 0x001fe2000780c0ff */
[----:B------:R-:W-:Y:S01]  /*22960*/  IMAD.MOV.U32 R10, RZ, RZ, RZ ;  /* 0x000000ffff0a7224 */ /* 0x000fe200078e00ff */
[----:B------:R-:W-:-:S11]  /*22970*/  MOV R11, 0x1 ;  /* 0x00000001000b7802 */ /* 0x000fd60000000f00 */
[----:B------:R-:W-:Y:S05]  /*22980*/  @!P0 BRA `(.L_x_548) ;  /* 0x0000000c00948947 */ /* 0x000fea0003800000 */
[----:B------:R-:W0:Y:S01]  /*22990*/  LDC R0, c[0x0][0x28c] ;  /* 0x0000a300ff007b82 */ /* 0x000e220000000800 */
[----:B------:R-:W1:Y:S01]  /*229a0*/  S2R R6, SR_CgaCtaId ;  /* 0x0000000000067919 */ /* 0x000e620000008800 */
[----:B------:R-:W-:Y:S01]  /*229b0*/  ULDC UR5, c[0x0][0x658] ;  /* 0x0001960000057ab9 */ /* 0x000fe20000000800 */
[----:B------:R-:W-:Y:S01]  /*229c0*/  UMOV UR7, 0xffffffff ;  /* 0xffffffff00077882 */ /* 0x000fe20000000000 */
[----:B------:R-:W-:Y:S01]  /*229d0*/  ULDC UR6, c[0x0][0xc] ;  /* 0x0000030000067ab9 */ /* 0x000fe20000000800 */
[----:B------:R-:W-:Y:S01]  /*229e0*/  USHF.L.U32 UR9, UR7, UR5, URZ ;  /* 0x0000000507097299 */ /* 0x000fe2000800063f */
[----:B------:R-:W-:Y:S01]  /*229f0*/  BSSY B0, `(.L_x_548) ;  /* 0x00000de000007945 */ /* 0x000fe20003800000 */
[----:B------:R-:W-:Y:S01]  /*22a00*/  UMOV UR8, 0x1 ;  /* 0x0000000100087882 */ /* 0x000fe20000000000 */
[----:B------:R-:W-:Y:S01]  /*22a10*/  ULDC UR7, c[0x0][0x10] ;  /* 0x0000040000077ab9 */ /* 0x000fe20000000800 */
[----:B------:R-:W-:Y:S01]  /*22a20*/  USHF.L.U32 UR5, UR8, UR5, URZ ;  /* 0x0000000508057299 */ /* 0x000fe2000800063f */
[----:B------:R-:W-:Y:S01]  /*22a30*/  MOV R8, 0x1 ;  /* 0x0000000100087802 */ /* 0x000fe20000000f00 */
[----:B------:R-:W-:Y:S01]  /*22a40*/  UIMAD.WIDE.U32 UR6, UR6, UR7, URZ ;  /* 0x00000007060672a5 */ /* 0x000fe2000f8e003f */
[----:B------:R-:W-:Y:S01]  /*22a50*/  IMAD.MOV.U32 R11, RZ, RZ, 0x1 ;  /* 0x00000001ff0b7424 */ /* 0x000fe200078e00ff */
[----:B------:R-:W-:Y:S01]  /*22a60*/  ULDC UR8, c[0x0][0x14] ;  /* 0x0000050000087ab9 */ /* 0x000fe20000000800 */
[----:B------:R-:W-:Y:S01]  /*22a70*/  IMAD.MOV.U32 R10, RZ, RZ, RZ ;  /* 0x000000ffff0a7224 */ /* 0x000fe200078e00ff */
[----:B------:R-:W-:-:S02]  /*22a80*/  UIMAD.WIDE.U32 UR30, UR6, UR8, URZ ;  /* 0x00000008061e72a5 */ /* 0x000fc4000f8e003f */
[----:B------:R-:W-:Y:S01]  /*22a90*/  UIMAD UR7, UR7, UR8, URZ ;  /* 0x00000008070772a4 */ /* 0x000fe2000f8e023f */
[----:B------:R-:W-:Y:S01]  /*22aa0*/  ULDC UR4, c[0x0][0x600] ;  /* 0x0001800000047ab9 */ /* 0x000fe20000000800 */
[----:B------:R-:W-:Y:S02]  /*22ab0*/  ULOP3.LUT UR13, UR40, 0x2, URZ, 0xfc, !UPT ;  /* 0x00000002280d7892 */ /* 0x000fe4000f8efc3f */
[----:B------:R-:W-:Y:S01]  /*22ac0*/  UIADD3 UR4, UR4, -0x1, URZ ;  /* 0xffffffff04047890 */ /* 0x000fe2000fffe03f */
[----:B0-----:R-:W-:Y:S01]  /*22ad0*/  VIADD R0, R0, 0x7f ;  /* 0x0000007f00007836 */ /* 0x001fe20000000000 */
[----:B------:R-:W-:Y:S02]  /*22ae0*/  ULOP3.LUT UR6, URZ, UR9, URZ, 0x33, !UPT ;  /* 0x000000093f067292 */ /* 0x000fe4000f8e333f */
[----:B------:R-:W-:Y:S02]  /*22af0*/  UIADD3 UR7, UR31, UR7, URZ ;  /* 0x000000071f077290 */ /* 0x000fe4000fffe03f */
[----:B------:R-:W-:Y:S01]  /*22b00*/  SHF.R.S32.HI R3, RZ, 0x1f, R0 ;  /* 0x0000001fff037819 */ /* 0x000fe20000011400 */
[----:B------:R-:W-:-:S03]  /*22b10*/  ULDC.64 UR38, c[0x0][0x198] ;  /* 0x0000660000267ab9 */ /* 0x000fc60000000a00 */
[----:B------:R-:W-:Y:S02]  /*22b20*/  LEA.HI R3, R3, R0, RZ, 0x7 ;  /* 0x0000000003037211 */ /* 0x000fe400078f38ff */
[C---:B-1----:R-:W-:Y:S01]  /*22b30*/  SHF.L.U32 R7, R6.reuse, 0x7, RZ ;  /* 0x0000000706077819 */ /* 0x042fe200000006ff */
[----:B------:R-:W-:Y:S01]  /*22b40*/  IMAD.SHL.U32 R6, R6, 0x2000, RZ ;  /* 0x0000200006067824 */ /* 0x000fe200078e00ff */
[----:B------:R-:W-:Y:S02]  /*22b50*/  SHF.R.S32.HI R9, RZ, 0x7, R3 ;  /* 0x00000007ff097819 */ /* 0x000fe40000011403 */
[----:B------:R-:W-:Y:S02]  /*22b60*/  LOP3.LUT R7, R7, 0x80, RZ, 0xc0, !PT ;  /* 0x0000008007077812 */ /* 0x000fe400078ec0ff */
[----:B------:R-:W-:Y:S01]  /*22b70*/  LOP3.LUT R6, R6, 0x2000, RZ, 0xc0, !PT ;  /* 0x0000200006067812 */ /* 0x000fe200078ec0ff */
[----:B------:R-:W-:-:S07]  /*22b80*/  VIADD R0, R9, 0x1 ;  /* 0x0000000109007836 */ /* 0x000fce0000000000 */
.L_x_559:
[----:B------:R-:W-:-:S03]  /*22b90*/  UMOV UR8, 0xffffffff ;  /* 0xffffffff00087882 */ /* 0x000fc60000000000 */
[----:B------:R-:W-:Y:S05]  /*22ba0*/  BRA.DIV UR8, `(.L_x_549) ;  /* 0x0000000e08b07947 */ /* 0x000fea000b800000 */
[----:B------:R-:W-:-:S13]  /*22bb0*/  ELECT P6, URZ, PT ;  /* 0x00000000003f782f */ /* 0x000fda00038c0000 */
.L_x_568:
[----:B------:R-:W0:Y:S01]  /*22bc0*/  LDC R2, c[0x0][0x28c] ;  /* 0x0000a300ff027b82 */ /* 0x000e220000000800 */
[----:B------:R-:W-:Y:S01]  /*22bd0*/  BSSY B1, `(.L_x_550) ;  /* 0x0000046000017945 */ /* 0x000fe20003800000 */
[----:B0-----:R-:W-:-:S13]  /*22be0*/  ISETP.LT.OR P6, PT, R2, 0x1, !P6 ;  /* 0x000000010200780c */ /* 0x001fda00077c1670 */
[----:B------:R-:W-:Y:S05]  /*22bf0*/  @P6 BRA `(.L_x_551) ;  /* 0x00000004000c6947 */ /* 0x000fea0003800000 */
[----:B------:R-:W-:Y:S01]  /*22c00*/  IMAD R14, R12, 0xc0, RZ ;  /* 0x000000c00c0e7824 */ /* 0x000fe200078e02ff */
[----:B------:R-:W-:Y:S01]  /*22c10*/  LEA R15, R4, R7, 0x8 ;  /* 0x00000007040f7211 */ /* 0x000fe200078e40ff */
[----:B------:R-:W-:Y:S01]  /*22c20*/  IMAD.MOV.U32 R18, RZ, RZ, RZ ;  /* 0x000000ffff127224 */ /* 0x000fe200078e00ff */
[----:B------:R-:W-:Y:S01]  /*22c30*/  MOV R3, R11 ;  /* 0x0000000b00037202 */ /* 0x000fe20000000f00 */
[----:B------:R-:W-:Y:S02]  /*22c40*/  IMAD.MOV.U32 R2, RZ, RZ, R0 ;  /* 0x000000ffff027224 */ /* 0x000fe400078e0000 */
[----:B------:R-:W-:-:S07]  /*22c50*/  IMAD.MOV.U32 R5, RZ, RZ, R10 ;  /* 0x000000ffff057224 */ /* 0x000fce00078e000a */
.L_x_554:
[----:B------:R-:W0:Y:S01]  /*22c60*/  S2R R17, SR_CgaCtaId ;  /* 0x0000000000117919 */ /* 0x000e220000008800 */
[----:B------:R-:W-:Y:S01]  /*22c70*/  MOV R4, 0x400 ;  /* 0x0000040000047802 */ /* 0x000fe20000000f00 */
[----:B------:R-:W1:Y:S03]  /*22c80*/  S2R R12, SR_TID.X ;  /* 0x00000000000c7919 */ /* 0x000e660000002100 */
[----:B0-----:R-:W-:Y:S02]  /*22c90*/  LEA R16, R17, R4, 0x18 ;  /* 0x0000000411107211 */ /* 0x001fe400078ec0ff */
[----:B------:R-:W-:Y:S02]  /*22ca0*/  SHF.L.U32 R4, R3, 0x1f, RZ ;  /* 0x0000001f03047819 */ /* 0x000fe400000006ff */
[----:B-1----:R-:W-:Y:S01]  /*22cb0*/  LOP3.LUT P1, RZ, R12, 0x7f, RZ, 0xc0, !PT ;  /* 0x0000007f0cff7812 */ /* 0x002fe2000782c0ff */
[----:B------:R-:W-:-:S04]  /*22cc0*/  IMAD R17, R5, 0x8, R16 ;  /* 0x0000000805117824 */ /* 0x000fc800078e0210 */
[----:B------:R-:W0:Y:S08]  /*22cd0*/  SYNCS.PHASECHK.TRANS64.TRYWAIT P0, [R17+URZ+0x10], R4 ;  /* 0x00001004110075a7 */ /* 0x000e30000800017f */
[----:B------:R-:W1:Y:S01]  /*22ce0*/  @!P1 LDC R12, c[0x0][0x500] ;  /* 0x00014000ff0c9b82 */ /* 0x000e620000000800 */
[----:B0-----:R-:W-:Y:S05]  /*22cf0*/  @!P0 BRA `(.L_x_552) ;  /* 0x0000000c007c8947 */ /* 0x001fea0003800000 */
.L_x_569:
[----:B------:R-:W-:Y:S01]  /*22d00*/  UPRMT UR8, UR13, 0x9910, URZ ;  /* 0x000099100d087896 */ /* 0x000fe2000800003f */
[----:B-1----:R1:W-:Y:S03]  /*22d10*/  @!P1 SYNCS.ARRIVE.TRANS64 RZ, [R17+URZ], R12 ;  /* 0x0000000c11ff99a7 */ /* 0x0023e6000800003f */
[----:B------:R-:W-:-:S06]  /*22d20*/  UISETP.NE.AND UP0, UPT, UR8, 0x2, UPT ;  /* 0x000000020800788c */ /* 0x000fcc000bf05270 */
[----:B------:R-:W-:-:S13]  /*22d30*/  PLOP3.LUT P0, PT, PT, PT, UP0, 0x80, 0x0 ;  /* 0x000000000000781c */ /* 0x000fda0003f0f008 */
[----:B-1----:R-:W-:Y:S05]  /*22d40*/  @P0 BRA `(.L_x_553) ;  /* 0x0000000000040947 */ /* 0x002fea0003800000 */
[----:B------:R-:W-:Y:S01]  /*22d50*/  BPT.TRAP 0x1 ;  /* 0x000000040000795c */ /* 0x000fe20000300000 */
.L_x_553:
[--C-:B0-----:R-:W-:Y:S01]  /*22d60*/  IMAD R4, R5, 0xc000, R16.reuse ;  /* 0x0000c00005047824 */ /* 0x101fe200078e0210 */
[----:B------:R-:W-:Y:S01]  /*22d70*/  R2UR UR34, R18 ;  /* 0x00000000122272ca */ /* 0x000fe200000e0000 */
[----:B------:R-:W-:Y:S01]  /*22d80*/  UIADD3 UR14, UP0, UR38, 0xf0, URZ ;  /* 0x000000f0260e7890 */ /* 0x000fe2000ff1e03f */
[----:B------:R-:W-:Y:S01]  /*22d90*/  R2UR UR33, R17 ;  /* 0x00000000112172ca */ /* 0x000fe200000e0000 */
[----:B------:R-:W-:Y:S01]  /*22da0*/  UIADD3 UR42, UP1, UR38, 0x1f0, URZ ;  /* 0x000001f0262a7890 */ /* 0x000fe2000ff3e03f */
[----:B------:R-:W-:Y:S01]  /*22db0*/  R2UR UR24, R4 ;  /* 0x00000000041872ca */ /* 0x000fe200000e0000 */
[----:B------:R-:W-:Y:S01]  /*22dc0*/  UIADD3.X UR15, URZ, UR39, URZ, UP0, !UPT ;  /* 0x000000273f0f7290 */ /* 0x000fe200087fe43f */
[----:B------:R-:W-:Y:S01]  /*22dd0*/  LEA R4, R5, R6, 0xf ;  /* 0x0000000605047211 */ /* 0x000fe200078e78ff */
[----:B------:R-:W-:Y:S01]  /*22de0*/  UIADD3.X UR43, URZ, UR39, URZ, UP1, !UPT ;  /* 0x000000273f2b7290 */ /* 0x000fe20008ffe43f */
[----:B------:R-:W-:Y:S01]  /*22df0*/  R2UR UR36, R13 ;  /* 0x000000000d2472ca */ /* 0x000fe200000e0000 */
[----:B------:R-:W-:Y:S01]  /*22e00*/  VIADD R5, R5, 0x1 ;  /* 0x0000000105057836 */ /* 0x000fe20000000000 */
[----:B------:R-:W-:Y:S01]  /*22e10*/  R2UR UR35, R14 ;  /* 0x000000000e2372ca */ /* 0x000fe200000e0000 */
[----:B------:R-:W-:Y:S01]  /*22e20*/  IMAD R4, R4, 0x2, R16 ;  /* 0x0000000204047824 */ /* 0x000fe200078e0210 */
[----:B------:R-:W-:Y:S01]  /*22e30*/  IADD3 R2, R2, -0x1, RZ ;  /* 0xffffffff02027810 */ /* 0x000fe20007ffe0ff */
[----:B------:R-:W-:Y:S01]  /*22e40*/  UIADD3 UR26, UR34, 0x40, URZ ;  /* 0x00000040221a7890 */ /* 0x000fe2000fffe03f */
[----:B------:R-:W-:Y:S01]  /*22e50*/  R2UR UR19, R15 ;  /* 0x000000000f1372ca */ /* 0x000fe200000e0000 */
[----:B------:R-:W-:Y:S01]  /*22e60*/  UMOV UR22, 0x0 ;  /* 0x0000000000167882 */ /* 0x000fe20000000000 */
[----:B------:R-:W-:Y:S01]  /*22e70*/  R2UR UR8, R4 ;  /* 0x00000000040872ca */ /* 0x000fe200000e0000 */
[----:B------:R-:W-:Y:S01]  /*22e80*/  UIADD3 UR32, UR24, 0x100, URZ ;  /* 0x0000010018207890 */ /* 0x000fe2000fffe03f */
[----:B------:R-:W-:Y:S01]  /*22e90*/  ISETP.GT.AND P1, PT, R2, 0x1, PT ;  /* 0x000000010200780c */ /* 0x000fe20003f24270 */
[----:B------:R-:W-:Y:S01]  /*22ea0*/  UIADD3 UR24, UR24, 0x6100, URZ ;  /* 0x0000610018187890 */ /* 0x000fe2000fffe03f */
[----:B------:R-:W-:Y:S01]  /*22eb0*/  ISETP.NE.AND P0, PT, R5, 0x2, PT ;  /* 0x000000020500780c */ /* 0x000fe20003f05270 */
[----:B------:R-:W-:Y:S01]  /*22ec0*/  UMOV UR23, 0x10000000 ;  /* 0x1000000000177882 */ /* 0x000fe20000000000 */
[----:B------:R-:W-:Y:S01]  /*22ed0*/  UMOV UR25, UR33 ;  /* 0x0000002100197c82 */ /* 0x000fe20008000000 */
[----:B------:R-:W-:Y:S01]  /*22ee0*/  UMOV UR28, UR36 ;  /* 0x00000024001c7c82 */ /* 0x000fe20008000000 */
[----:B------:R-:W-:Y:S01]  /*22ef0*/  UMOV UR27, UR35 ;  /* 0x00000023001b7c82 */ /* 0x000fe20008000000 */
[----:B------:R-:W-:Y:S01]  /*22f00*/  UMOV UR21, 0x30000 ;  /* 0x0003000000157882 */ /* 0x000fe20000000000 */
[----:B------:R-:W-:Y:S01]  /*22f10*/  UMOV UR17, UR33 ;  /* 0x0000002100117c82 */ /* 0x000fe20008000000 */
[----:B------:R-:W-:Y:S01]  /*22f20*/  UMOV UR18, UR34 ;  /* 0x0000002200127c82 */ /* 0x000fe20008000000 */
[----:B------:R-:W-:Y:S01]  /*22f30*/  UMOV UR20, UR36 ;  /* 0x0000002400147c82 */ /* 0x000fe20008000000 */
[----:B------:R-:W-:Y:S01]  /*22f40*/  UIADD3 UR16, UR8, 0x18100, URZ ;  /* 0x0001810008107890 */ /* 0x000fe2000fffe03f */
[----:B------:R0:W-:Y:S01]  /*22f50*/  UTMALDG.3D [UR32], [UR14], desc[UR22] ;  /* 0x000016200e0075b4 */ /* 0x0001e20008011000 */
[----:B------:R-:W-:Y:S01]  /*22f60*/  UIADD3 UR8, UR8, 0x20100, URZ ;  /* 0x0002010008087890 */ /* 0x000fe2000fffe03f */
[----:B------:R-:W-:Y:S01]  /*22f70*/  SEL R4, RZ, 0x1, P0 ;  /* 0x00000001ff047807 */ /* 0x000fe20000000000 */
[----:B------:R-:W-:Y:S01]  /*22f80*/  UMOV UR9, UR33 ;  /* 0x0000002100097c82 */ /* 0x000fe20008000000 */
[----:B------:R-:W-:Y:S01]  /*22f90*/  UMOV UR11, UR19 ;  /* 0x00000013000b7c82 */ /* 0x000fe20008000000 */
[----:B------:R-:W-:Y:S01]  /*22fa0*/  UMOV UR12, UR36 ;  /* 0x00000024000c7c82 */ /* 0x000fe20008000000 */
[----:B------:R-:W-:Y:S01]  /*22fb0*/  UMOV UR10, UR26 ;  /* 0x0000001a000a7c82 */ /* 0x000fe20008000000 */
[----:B------:R-:W-:Y:S01]  /*22fc0*/  LOP3.LUT R3, R3, R4, RZ, 0x3c, !PT ;  /* 0x0000000403037212 */ /* 0x000fe200078e3cff */
[----:B------:R0:W-:Y:S01]  /*22fd0*/  UTMALDG.3D [UR24], [UR14], desc[UR22] ;  /* 0x000016180e0075b4 */ /* 0x0001e20008011000 */
[----:B------:R-:W-:Y:S01]  /*22fe0*/  VIADD R18, R18, 0x80 ;  /* 0x0000008012127836 */ /* 0x000fe20000000000 */
[----:B------:R-:W-:Y:S01]  /*22ff0*/  SEL R5, R5, RZ, P0 ;  /* 0x000000ff05057207 */ /* 0x000fe20000000000 */
[----:B------:R0:W-:Y:S01]  /*23000*/  UTMALDG.3D.MULTICAST [UR16], [UR42], UR21, desc[UR22] ;  /* 0x000016102a0073b4 */ /* 0x0001e20008011815 */
[----:B------:R0:W-:Y:S02]  /*23010*/  UTMALDG.3D.MULTICAST [UR8], [UR42], UR21, desc[UR22] ;  /* 0x000016082a0073b4 */ /* 0x0001e40008011815 */
[----:B0-----:R-:W-:Y:S05]  /*23020*/  @P1 BRA `(.L_x_554) ;  /* 0xfffffffc000c1947 */ /* 0x001fea000383ffff */
.L_x_551:
[----:B------:R-:W-:Y:S05]  /*23030*/  BSYNC B1 ;  /* 0x0000000000017941 */ /* 0x000fea0003800000 */
.L_x_550:
[----:B------:R-:W2:Y:S01]  /*23040*/  LDL.LU R19, [R1+0x200] ;  /* 0x0002000001137983 */ /* 0x000ea20000300800 */
[----:B------:R-:W-:Y:S01]  /*23050*/  LOP3.LUT P1, RZ, R8, 0xff, RZ, 0xc0, !PT ;  /* 0x000000ff08ff7812 */ /* 0x000fe2000782c0ff */
[----:B------:R-:W-:Y:S01]  /*23060*/  IMAD.IADD R10, R9, 0x1, R10 ;  /* 0x00000001090a7824 */ /* 0x000fe200078e020a */
[----:B------:R-:W-:Y:S01]  /*23070*/  ULDC.64 UR8, c[0x0][0x650] ;  /* 0x0001940000087ab9 */ /* 0x000fe20000000a00 */
[----:B------:R-:W3:Y:S01]  /*23080*/  LDL.LU R17, [R1+0x204] ;  /* 0x0002040001117983 */ /* 0x000ee20000300800 */
[----:B------:R-:W-:Y:S01]  /*23090*/  BSSY B1, `(.L_x_555) ;  /* 0x0000071000017945 */ /* 0x000fe20003800000 */
[----:B------:R-:W-:Y:S01]  /*230a0*/  MOV R12, 0xffffffff ;  /* 0xffffffff000c7802 */ /* 0x000fe20000000f00 */
[----:B------:R-:W-:Y:S01]  /*230b0*/  IMAD.MOV.U32 R13, RZ, RZ, -0x1 ;  /* 0xffffffffff0d7424 */ /* 0x000fe200078e00ff */
[----:B------:R-:W-:Y:S02]  /*230c0*/  SHF.R.U32.HI R2, RZ, 0x1, R10 ;  /* 0x00000001ff027819 */ /* 0x000fe4000001160a */
[----:B------:R-:W-:-:S02]  /*230d0*/  ISETP.GT.U32.AND P0, PT, R10, 0x1, PT ;  /* 0x000000010a00780c */ /* 0x000fc40003f04070 */
[----:B------:R-:W-:Y:S02]  /*230e0*/  LOP3.LUT R2, R2, 0x1, RZ, 0xc0, !PT ;  /* 0x0000000102027812 */ /* 0x000fe400078ec0ff */
[----:B------:R-:W0:Y:S01]  /*230f0*/  @P1 S2R R4, SR_CgaCtaId ;  /* 0x0000000000041919 */ /* 0x000e220000008800 */
[----:B------:R-:W-:Y:S02]  /*23100*/  @P1 MOV R3, 0x400 ;  /* 0x0000040000031802 */ /* 0x000fe40000000f00 */
[----:B------:R-:W-:Y:S02]  /*23110*/  ISETP.LT.U32.AND P0, PT, R9, 0x2, P0 ;  /* 0x000000020900780c */ /* 0x000fe40000701070 */
[----:B------:R-:W-:Y:S02]  /*23120*/  LOP3.LUT R10, R10, 0x1, RZ, 0xc0, !PT ;  /* 0x000000010a0a7812 */ /* 0x000fe400078ec0ff */
[----:B------:R-:W-:Y:S02]  /*23130*/  PRMT R8, RZ, 0x7610, R8 ;  /* 0x00007610ff087816 */ /* 0x000fe40000000008 */
[----:B0-----:R-:W-:Y:S01]  /*23140*/  @P1 LEA R3, R4, R3, 0x18 ;  /* 0x0000000304031211 */ /* 0x001fe200078ec0ff */
[----:B------:R-:W-:-:S03]  /*23150*/  IMAD.MOV.U32 R4, RZ, RZ, -0x1 ;  /* 0xffffffffff047424 */ /* 0x000fc600078e00ff */
[----:B------:R0:W-:Y:S01]  /*23160*/  @P1 SYNCS.ARRIVE.TRANS64.A1T0 RZ, [R3+URZ+0x38], RZ ;  /* 0x000038ff03ff19a7 */ /* 0x0001e2000810003f */
[----:B------:R-:W-:Y:S02]  /*23170*/  ISETP.NE.U32.AND P1, PT, R2, 0x1, PT ;  /* 0x000000010200780c */ /* 0x000fe40003f25070 */
[----:B------:R-:W-:Y:S02]  /*23180*/  SEL R2, RZ, 0x1, !P0 ;  /* 0x00000001ff027807 */ /* 0x000fe40004000000 */
[----:B------:R-:W-:-:S04]  /*23190*/  ISETP.GT.U32.AND P1, PT, R9, 0x1, !P1 ;  /* 0x000000010900780c */ /* 0x000fc80004f24070 */
[----:B0-----:R-:W-:-:S04]  /*231a0*/  SEL R3, RZ, 0x1, !P1 ;  /* 0x00000001ff037807 */ /* 0x001fc80004800000 */
[--C-:B------:R-:W-:Y:S02]  /*231b0*/  LOP3.LUT R11, R3, R11, R2.reuse, 0x96, !PT ;  /* 0x0000000b030b7212 */ /* 0x100fe400078e9602 */
[----:B------:R-:W-:Y:S02]  /*231c0*/  PRMT R2, RZ, 0x7610, R2 ;  /* 0x00007610ff027816 */ /* 0x000fe40000000002 */
[----:B---3--:R-:W-:-:S04]  /*231d0*/  IADD3 R17, P2, R17, UR30, RZ ;  /* 0x0000001e11117c10 */ /* 0x008fc8000ff5e0ff */
[----:B--2---:R-:W-:Y:S01]  /*231e0*/  IADD3.X R19, R19, UR7, RZ, P2, !PT ;  /* 0x0000000713137c10 */ /* 0x004fe200097fe4ff */
[----:B------:R0:W-:Y:S01]  /*231f0*/  STL [R1+0x204], R17 ;  /* 0x0002041101007387 */ /* 0x0001e20000100800 */
[----:B------:R-:W-:-:S03]  /*23200*/  ISETP.GE.U32.AND P2, PT, R17, UR8, PT ;  /* 0x0000000811007c0c */ /* 0x000fc6000bf46070 */
[----:B------:R0:W-:Y:S01]  /*23210*/  STL [R1+0x200], R19 ;  /* 0x0002001301007387 */ /* 0x0001e20000100800 */
[----:B------:R-:W-:-:S13]  /*23220*/  ISETP.GE.U32.AND.EX P0, PT, R19, UR9, PT, P2 ;  /* 0x0000000913007c0c */ /* 0x000fda000bf06120 */
[----:B0-----:R-:W-:Y:S05]  /*23230*/  @P0 BRA `(.L_x_556) ;  /* 0x0000000400580947 */ /* 0x001fea0003800000 */
[----:B------:R-:W0:Y:S01]  /*23240*/  S2R R14, SR_CTAID.X ;  /* 0x00000000000e7919 */ /* 0x000e220000002500 */
[----:B------:R-:W-:Y:S01]  /*23250*/  ULDC.64 UR8, c[0x0][0x628] ;  /* 0x00018a0000087ab9 */ /* 0x000fe20000000a00 */
[----:B------:R-:W1:Y:S01]  /*23260*/  LDC R15, c[0x0][0x144] ;  /* 0x00005100ff0f7b82 */ /* 0x000e620000000800 */
[----:B------:R-:W-:Y:S01]  /*23270*/  ISETP.NE.U32.AND P0, PT, RZ, UR8, PT ;  /* 0x00000008ff007c0c */ /* 0x000fe2000bf05070 */
[----:B------:R-:W2:Y:S01]  /*23280*/  S2R R12, SR_CTAID.Y ;  /* 0x00000000000c7919 */ /* 0x000ea20000002600 */
[----:B------:R-:W-:Y:S01]  /*23290*/  ULDC UR10, c[0x0][0x150] ;  /* 0x00005400000a7ab9 */ /* 0x000fe20000000800 */
[----:B------:R-:W-:Y:S01]  /*232a0*/  ULDC UR11, c[0x0][0x630] ;  /* 0x00018c00000b7ab9 */ /* 0x000fe20000000800 */
[----:B------:R-:W-:Y:S02]  /*232b0*/  ISETP.NE.AND.EX P0, PT, RZ, UR9, PT, P0 ;  /* 0x00000009ff007c0c */ /* 0x000fe4000bf05300 */
[----:B------:R-:W-:Y:S02]  /*232c0*/  MOV R2, R17 ;  /* 0x0000001100027202 */ /* 0x000fe40000000f00 */
[----:B0-----:R-:W-:-:S05]  /*232d0*/  I2FP.F32.U32 R3, R14 ;  /* 0x0000000e00037245 */ /* 0x001fca0000201000 */
[----:B------:R-:W-:Y:S01]  /*232e0*/  FMUL R16, R3, UR10 ;  /* 0x0000000a03107c20 */ /* 0x000fe20008400000 */
[----:B------:R-:W-:-:S03]  /*232f0*/  IMAD.MOV.U32 R3, RZ, RZ, R19 ;  /* 0x000000ffff037224 */ /* 0x000fc600078e0013 */
[----:B--2---:R-:W-:Y:S05]  /*23300*/  @!P0 BRA `(.L_x_557) ;  /* 0x0000000000288947 */ /* 0x004fea0003800000 */
[----:B------:R-:W-:Y:S02]  /*23310*/  ULDC UR10, c[0x0][0x634] ;  /* 0x00018d00000a7ab9 */ /* 0x000fe40000000800 */
[----:B------:R-:W-:-:S05]  /*23320*/  IADD3 R3, P0, R17, UR10, RZ ;  /* 0x0000000a11037c10 */ /* 0x000fca000ff1e0ff */
[----:B------:R-:W-:-:S04]  /*23330*/  IMAD.X R13, RZ, RZ, R19, P0 ;  /* 0x000000ffff0d7224 */ /* 0x000fc800000e0613 */
[----:B------:R-:W-:-:S04]  /*23340*/  IMAD.WIDE.U32 R4, R13, UR8, RZ ;  /* 0x000000080d047c25 */ /* 0x000fc8000f8e00ff */
[----:B------:R-:W-:-:S04]  /*23350*/  IMAD.WIDE.U32 R4, P0, R3, UR9, R4 ;  /* 0x0000000903047c25 */ /* 0x000fc8000f800004 */
[----:B------:R-:W-:-:S04]  /*23360*/  IMAD.WIDE.U32 R2, R3, UR8, RZ ;  /* 0x0000000803027c25 */ /* 0x000fc8000f8e00ff */
[----:B------:R-:W-:Y:S01]  /*23370*/  IMAD.MOV.U32 R2, RZ, RZ, R5 ;  /* 0x000000ffff027224 */ /* 0x000fe200078e0005 */
[----:B------:R-:W-:Y:S02]  /*23380*/  IADD3 RZ, P1, R3, R4, RZ ;  /* 0x0000000403ff7210 */ /* 0x000fe40007f3e0ff */
[----:B------:R-:W-:-:S03]  /*23390*/  IADD3.X R3, RZ, RZ, RZ, P0, !PT ;  /* 0x000000ffff037210 */ /* 0x000fc600007fe4ff */
[----:B------:R-:W-:-:S08]  /*233a0*/  IMAD.WIDE.U32.X R2, R13, UR9, R2, P1 ;  /* 0x000000090d027c25 */ /* 0x000fd000088e0402 */
.L_x_557:
[--C-:B------:R-:W-:Y:S01]  /*233b0*/  SHF.R.U64 R13, R2, UR11, R3.reuse ;  /* 0x0000000b020d7c19 */ /* 0x100fe20008001203 */
[----:B------:R-:W0:Y:S01]  /*233c0*/  F2I.U32.TRUNC.NTZ R16, R16 ;  /* 0x0000001000107305 */ /* 0x000e22000020f000 */
[----:B------:R-:W-:Y:S01]  /*233d0*/  SHF.R.U32.HI R2, RZ, UR11, R3 ;  /* 0x0000000bff027c19 */ /* 0x000fe20008011603 */
[----:B------:R-:W-:Y:S01]  /*233e0*/  ULDC.64 UR8, c[0x0][0x620] ;  /* 0x0001880000087ab9 */ /* 0x000fe20000000a00 */
[----:B------:R-:W-:Y:S01]  /*233f0*/  IADD3 R5, P0, RZ, -R13, RZ ;  /* 0x8000000dff057210 */ /* 0x000fe20007f1e0ff */
[----:B------:R-:W-:Y:S01]  /*23400*/  IMAD.MOV.U32 R3, RZ, RZ, R19 ;  /* 0x000000ffff037224 */ /* 0x000fe200078e0013 */
[----:B------:R-:W-:-:S03]  /*23410*/  ULDC.64 UR10, c[0x0][0x640] ;  /* 0x00019000000a7ab9 */ /* 0x000fc60000000a00 */
[----:B------:R-:W-:Y:S01]  /*23420*/  IMAD.X R2, RZ, RZ, ~R2, P0 ;  /* 0x000000ffff027224 */ /* 0x000fe200000e0e02 */
[----:B------:R-:W-:-:S03]  /*23430*/  ISETP.NE.U32.AND P0, PT, RZ, UR10, PT ;  /* 0x0000000aff007c0c */ /* 0x000fc6000bf05070 */
[----:B------:R-:W-:Y:S01]  /*23440*/  IMAD R4, R2, UR8, RZ ;  /* 0x0000000802047c24 */ /* 0x000fe2000f8e02ff */
[----:B------:R-:W-:Y:S02]  /*23450*/  MOV R2, R17 ;  /* 0x0000001100027202 */ /* 0x000fe40000000f00 */
[----:B------:R-:W2:Y:S01]  /*23460*/  LDC R17, c[0x0][0x148] ;  /* 0x00005200ff117b82 */ /* 0x000ea20000000800 */
[----:B------:R-:W-:Y:S02]  /*23470*/  ISETP.NE.AND.EX P0, PT, RZ, UR11, PT, P0 ;  /* 0x0000000bff007c0c */ /* 0x000fe4000bf05300 */
[----:B------:R-:W-:Y:S01]  /*23480*/  IMAD.WIDE.U32 R2, R5, UR8, R2 ;  /* 0x0000000805027c25 */ /* 0x000fe2000f8e0002 */
[----:B------:R-:W-:-:S03]  /*23490*/  ULDC UR8, c[0x0][0x618] ;  /* 0x0001860000087ab9 */ /* 0x000fc60000000800 */
[----:B------:R-:W-:Y:S01]  /*234a0*/  IMAD R5, R5, UR9, R4 ;  /* 0x0000000905057c24 */ /* 0x000fe2000f8e0204 */
[----:B------:R-:W-:Y:S01]  /*234b0*/  ULDC UR9, c[0x0][0x154] ;  /* 0x0000550000097ab9 */ /* 0x000fe20000000800 */
[----:B0-----:R-:W-:-:S03]  /*234c0*/  IMAD.MOV R4, RZ, RZ, -R16 ;  /* 0x000000ffff047224 */ /* 0x001fc600078e0a10 */
[----:B------:R-:W-:Y:S01]  /*234d0*/  IADD3 R3, R3, R5, RZ ;  /* 0x0000000503037210 */ /* 0x000fe20007ffe0ff */
[----:B-1----:R-:W-:Y:S01]  /*234e0*/  IMAD R14, R15, R4, R14 ;  /* 0x000000040f0e7224 */ /* 0x002fe200078e020e */
[----:B------:R-:W-:Y:S02]  /*234f0*/  I2FP.F32.U32 R4, R12 ;  /* 0x0000000c00047245 */ /* 0x000fe40000201000 */
[--C-:B------:R-:W-:Y:S02]  /*23500*/  SHF.R.U64 R15, R2, UR8, R3.reuse ;  /* 0x00000008020f7c19 */ /* 0x100fe40008001203 */
[----:B------:R-:W-:Y:S01]  /*23510*/  SHF.R.U32.HI R2, RZ, UR8, R3 ;  /* 0x00000008ff027c19 */ /* 0x000fe20008011603 */
[----:B------:R-:W-:Y:S01]  /*23520*/  FMUL R4, R4, UR9 ;  /* 0x0000000904047c20 */ /* 0x000fe20008400000 */
[----:B------:R-:W-:Y:S02]  /*23530*/  ULDC UR8, c[0x0][0x608] ;  /* 0x0001820000087ab9 */ /* 0x000fe40000000800 */
[--C-:B------:R-:W-:Y:S01]  /*23540*/  SHF.R.U64 R18, R15, UR8, R2.reuse ;  /* 0x000000080f127c19 */ /* 0x100fe20008001202 */
[----:B------:R0:W1:Y:S01]  /*23550*/  F2I.U32.TRUNC.NTZ R20, R4 ;  /* 0x0000000400147305 */ /* 0x000062000020f000 */
[----:B------:R-:W-:Y:S01]  /*23560*/  SHF.R.U32.HI R3, RZ, UR8, R2 ;  /* 0x00000008ff037c19 */ /* 0x000fe20008011602 */
[----:B------:R-:W-:-:S03]  /*23570*/  ULDC UR8, c[0x0][0x658] ;  /* 0x0001960000087ab9 */ /* 0x000fc60000000800 */
[--C-:B------:R-:W-:Y:S02]  /*23580*/  SHF.R.U64 R16, R18, UR8, R3.reuse ;  /* 0x0000000812107c19 */ /* 0x100fe40008001203 */
[----:B------:R-:W-:-:S03]  /*23590*/  SHF.R.U32.HI R19, RZ, UR8, R3 ;  /* 0x00000008ff137c19 */ /* 0x000fc60008011603 */
[----:B------:R-:W-:Y:S01]  /*235a0*/  IMAD.MOV.U32 R2, RZ, RZ, R16 ;  /* 0x000000ffff027224 */ /* 0x000fe200078e0010 */
[----:B------:R-:W-:Y:S01]  /*235b0*/  MOV R3, R19 ;  /* 0x0000001300037202 */ /* 0x000fe20000000f00 */
[----:B0-----:R-:W-:Y:S06]  /*235c0*/  @!P0 BRA `(.L_x_558) ;  /* 0x0000000000288947 */ /* 0x001fec0003800000 */
        /* <DEDUP_REMOVED lines=10> */
.L_x_558:
[----:B------:R-:W0:Y:S01]  /*23670*/  LDC R4, c[0x0][0x65c] ;  /* 0x00019700ff047b82 */ /* 0x000e220000000800 */
[----:B------:R-:W-:Y:S01]  /*23680*/  ULDC UR8, c[0x0][0x648] ;  /* 0x0001920000087ab9 */ /* 0x000fe20000000800 */
[----:B-1----:R-:W-:Y:S01]  /*23690*/  IADD3 R20, -R20, RZ, RZ ;  /* 0x000000ff14147210 */ /* 0x002fe20007ffe1ff */
[----:B------:R-:W-:Y:S01]  /*236a0*/  ULDC UR9, c[0x0][0x610] ;  /* 0x0001840000097ab9 */ /* 0x000fe20000000800 */
[----:B------:R-:W-:Y:S01]  /*236b0*/  SHF.R.U64 R3, R2, UR8, R3 ;  /* 0x0000000802037c19 */ /* 0x000fe20008001203 */
[----:B------:R-:W-:Y:S01]  /*236c0*/  ULDC UR8, c[0x0][0x638] ;  /* 0x00018e0000087ab9 */ /* 0x000fe20000000800 */
[----:B------:R-:W-:Y:S02]  /*236d0*/  LOP3.LUT R18, R18, UR6, RZ, 0xc0, !PT ;  /* 0x0000000612127c12 */ /* 0x000fe4000f8ec0ff */
[----:B------:R-:W-:Y:S01]  /*236e0*/  LOP3.LUT R15, R15, UR4, RZ, 0xc0, !PT ;  /* 0x000000040f0f7c12 */ /* 0x000fe2000f8ec0ff */
[----:B------:R-:W-:Y:S01]  /*236f0*/  IMAD.MOV R5, RZ, RZ, -R3 ;  /* 0x000000ffff057224 */ /* 0x000fe200078e0a03 */
[----:B------:R-:W-:Y:S01]  /*23700*/  MOV R2, 0x1 ;  /* 0x0000000100027802 */ /* 0x000fe20000000f00 */
[----:B------:R-:W-:-:S02]  /*23710*/  IMAD R3, R3, UR5, R18 ;  /* 0x0000000503037c24 */ /* 0x000fc4000f8e0212 */
[----:B------:R-:W-:Y:S01]  /*23720*/  IMAD R16, R5, UR8, R16 ;  /* 0x0000000805107c24 */ /* 0x000fe2000f8e0210 */
[----:B------:R-:W-:Y:S01]  /*23730*/  ULDC UR8, c[0x0][0x600] ;  /* 0x0001800000087ab9 */ /* 0x000fe20000000800 */
[----:B0-----:R-:W-:-:S13]  /*23740*/  ISETP.NE.AND P0, PT, R4, 0x1, PT ;  /* 0x000000010400780c */ /* 0x001fda0003f05270 */
[----:B--2---:R-:W-:-:S04]  /*23750*/  @P0 IMAD R14, R17, R20, R12 ;  /* 0x00000014110e0224 */ /* 0x004fc800078e020c */
[----:B------:R-:W-:Y:S02]  /*23760*/  IMAD R14, R3, UR9, R14 ;  /* 0x00000009030e7c24 */ /* 0x000fe4000f8e020e */
[----:B------:R-:W-:-:S05]  /*23770*/  IMAD R3, R16, UR8, R15 ;  /* 0x0000000810037c24 */ /* 0x000fca000f8e020f */
[----:B------:R-:W-:Y:S02]  /*23780*/  SEL R4, R3, R14, !P0 ;  /* 0x0000000e03047207 */ /* 0x000fe40004000000 */
[----:B------:R-:W-:-:S07]  /*23790*/  SEL R12, R14, R3, !P0 ;  /* 0x000000030e0c7207 */ /* 0x000fce0004000000 */
.L_x_556:
[----:B------:R-:W-:Y:S05]  /*237a0*/  BSYNC B1 ;  /* 0x0000000000017941 */ /* 0x000fea0003800000 */
.L_x_555:
[----:B------:R-:W-:-:S13]  /*237b0*/  LOP3.LUT P0, RZ, R2, 0xff, RZ, 0xc0, !PT ;  /* 0x000000ff02ff7812 */ /* 0x000fda000780c0ff */
[----:B------:R-:W-:Y:S05]  /*237c0*/  @P0 BRA `(.L_x_559) ;  /* 0xfffffff000f00947 */ /* 0x000fea000383ffff */
[----:B------:R-:W-:Y:S05]  /*237d0*/  BSYNC B0 ;  /* 0x0000000000007941 */ /* 0x000fea0003800000 */
.L_x_548:
[----:B------:R-:W-:-:S03]  /*237e0*/  UMOV UR8, 0xffffffff ;  /* 0xffffffff00087882 */ /* 0x000fc60000000000 */
[----:B------:R-:W-:Y:S05]  /*237f0*/  BRA.DIV UR8, `(.L_x_560) ;  /* 0x0000000208d07947 */ /* 0x000fea000b800000 */
[----:B------:R-:W-:-:S13]  /*23800*/  ELECT P6, URZ, PT ;  /* 0x00000000003f782f */ /* 0x000fda00038c0000 */
.L_x_572:
[----:B------:R-:W-:Y:S04]  /*23810*/  BSSY B0, `(.L_x_561) ;  /* 0x000001a000007945 */ /* 0x000fe80003800000 */
[----:B------:R-:W-:Y:S05]  /*23820*/  @!P6 BRA `(.L_x_562) ;  /* 0x000000000060e947 */ /* 0x000fea0003800000 */
[----:B------:R-:W-:-:S04]  /*23830*/  ULOP3.LUT UR8, UR40, 0x2, URZ, 0xfc, !UPT ;  /* 0x0000000228087892 */ /* 0x000fc8000f8efc3f */
[----:B------:R-:W-:-:S06]  /*23840*/  UISETP.NE.AND UP0, UPT, UR8, 0x3, UPT ;  /* 0x000000030800788c */ /* 0x000fcc000bf05270 */
[----:B------:R-:W-:-:S13]  /*23850*/  PLOP3.LUT P0, PT, PT, PT, UP0, 0x80, 0x0 ;  /* 0x000000000000781c */ /* 0x000fda0003f0f008 */
[----:B------:R-:W-:Y:S05]  /*23860*/  @!P0 BRA `(.L_x_563) ;  /* 0x0000000000048947 */ /* 0x000fea0003800000 */
[----:B------:R-:W-:Y:S01]  /*23870*/  BPT.TRAP 0x1 ;  /* 0x000000040000795c */ /* 0x000fe20000300000 */
.L_x_563:
[----:B------:R-:W0:Y:S01]  /*23880*/  S2R R3, SR_CgaCtaId ;  /* 0x0000000000037919 */ /* 0x000e220000008800 */
[----:B------:R-:W-:Y:S02]  /*23890*/  MOV R0, 0x400 ;  /* 0x0000040000007802 */ /* 0x000fe40000000f00 */
[----:B------:R-:W-:Y:S02]  /*238a0*/  SHF.L.U32 R2, R11, 0x1f, RZ ;  /* 0x0000001f0b027819 */ /* 0x000fe400000006ff */
[----:B0-----:R-:W-:-:S05]  /*238b0*/  LEA R3, R3, R0, 0x18 ;  /* 0x0000000003037211 */ /* 0x001fca00078ec0ff */
[----:B------:R-:W-:-:S05]  /*238c0*/  VIADD R3, R3, 0x10 ;  /* 0x0000001003037836 */ /* 0x000fca0000000000 */
[C---:B------:R-:W-:Y:S01]  /*238d0*/  LEA R5, R10.reuse, R3, 0x3 ;  /* 0x000000030a057211 */ /* 0x040fe200078e18ff */
[----:B------:R-:W-:-:S03]  /*238e0*/  VIADD R10, R10, 0x1 ;  /* 0x000000010a0a7836 */ /* 0x000fc60000000000 */
[----:B------:R-:W0:Y:S02]  /*238f0*/  SYNCS.PHASECHK.TRANS64.TRYWAIT P0, [R5+URZ], R2 ;  /* 0x00000002050075a7 */ /* 0x000e24000800017f */
[----:B------:R-:W-:-:S04]  /*23900*/  ISETP.NE.AND P1, PT, R10, 0x2, PT ;  /* 0x000000020a00780c */ /* 0x000fc80003f25270 */
[----:B------:R-:W-:Y:S02]  /*23910*/  SEL R0, RZ, 0x1, P1 ;  /* 0x00000001ff007807 */ /* 0x000fe40000800000 */
[----:B------:R-:W-:Y:S02]  /*23920*/  SEL R10, R10, RZ, P1 ;  /* 0x000000ff0a0a7207 */ /* 0x000fe40000800000 */
[----:B------:R-:W-:Y:S01]  /*23930*/  LOP3.LUT R0, R11, R0, RZ, 0x3c, !PT ;  /* 0x000000000b007212 */ /* 0x000fe200078e3cff */
[----:B0-----:R-:W-:Y:S06]  /*23940*/  @!P0 BRA `(.L_x_564) ;  /* 0x00000000009c8947 */ /* 0x001fec0003800000 */
.L_x_573:
[----:B------:R-:W-:Y:S02]  /*23950*/  LEA R3, R10, R3, 0x3 ;  /* 0x000000030a037211 */ /* 0x000fe400078e18ff */
[----:B------:R-:W-:-:S07]  /*23960*/  SHF.L.U32 R0, R0, 0x1f, RZ ;  /* 0x0000001f00007819 */ /* 0x000fce00000006ff */
.L_x_565:
[----:B-1----:R1:W2:Y:S02]  /*23970*/  SYNCS.PHASECHK.TRANS64.TRYWAIT P0, [R3+URZ], R0 ;  /* 0x00000000030075a7 */ /* 0x0022a4000800017f */
[----:B--2---:R-:W-:Y:S05]  /*23980*/  @!P0 NANOSLEEP.SYNCS 0x989680 ;  /* 0x009896800000895d */ /* 0x004fea0003900000 */
[----:B------:R-:W2:Y:S02]  /*23990*/  @!P0 SYNCS.PHASECHK.TRANS64 P0, [R3+URZ], R0 ;  /* 0x00000000030085a7 */ /* 0x000ea4000800007f */
[----:B--2---:R-:W-:Y:S05]  /*239a0*/  @!P0 BRA `(.L_x_565) ;  /* 0xfffffffc00f08947 */ /* 0x004fea000383ffff */
.L_x_562:
[----:B------:R-:W-:Y:S05]  /*239b0*/  BSYNC B0 ;  /* 0x0000000000007941 */ /* 0x000fea0003800000 */
.L_x_561:
[----:B------:R-:W-:Y:S05]  /*239c0*/  EXIT ;  /* 0x000000000000794d */ /* 0x000fea0003800000 */
.L_x_21:
[----:B-1----:R1:W2:Y:S02]  /*239d0*/  SYNCS.PHASECHK.TRANS64.TRYWAIT P1, [R4+URZ], R3 ;  /* 0x00000003040075a7 */ /* 0x0022a4000802017f */
[----:B--2---:R-:W-:Y:S05]  /*239e0*/  @!P1 NANOSLEEP.SYNCS 0x989680 ;  /* 0x009896800000995d */ /* 0x004fea0003900000 */
[----:B------:R-:W2:Y:S02]  /*239f0*/  @!P1 SYNCS.PHASECHK.TRANS64 P1, [R4+URZ], R3 ;  /* 0x00000003040095a7 */ /* 0x000ea4000802007f */
[----:B--2---:R-:W-:Y:S05]  /*23a00*/  @!P1 BRA `(.L_x_21) ;  /* 0xfffffffc00f09947 */ /* 0x004fea000383ffff */
[----:B------:R-:W-:Y:S05]  /*23a10*/  BRA `(.L_x_20) ;  /* 0xfffffdd800d47947 */ /* 0x000fea000383ffff */
.L_x_26:
[----:B-1----:R1:W2:Y:S02]  /*23a20*/  SYNCS.PHASECHK.TRANS64.TRYWAIT P1, [R3+URZ], R4 ;  /* 0x00000004030075a7 */ /* 0x0022a4000802017f */
[----:B--2---:R-:W-:Y:S05]  /*23a30*/  @!P1 NANOSLEEP.SYNCS 0x989680 ;  /* 0x009896800000995d */ /* 0x004fea0003900000 */
[----:B------:R-:W2:Y:S02]  /*23a40*/  @!P1 SYNCS.PHASECHK.TRANS64 P1, [R3+URZ], R4 ;  /* 0x00000004030095a7 */ /* 0x000ea4000802007f */
[----:B--2---:R-:W-:Y:S05]  /*23a50*/  @!P1 BRA `(.L_x_26) ;  /* 0xfffffffc00f09947 */ /* 0x004fea000383ffff */
[----:B------:R-:W-:Y:S05]  /*23a60*/  BRA `(.L_x_25) ;  /* 0xfffffe5400247947 */ /* 0x000fea000383ffff */
.L_x_549:
[----:B------:R-:W-:Y:S01]  /*23a70*/  BSSY B1, `(.L_x_566) ;  /* 0x0000006000017945 */ /* 0x000fe20003800000 */
[----:B------:R-:W-:-:S07]  /*23a80*/  IMAD.MOV.U32 R15, RZ, RZ, -0x1 ;  /* 0xffffffffff0f7424 */ /* 0x000fce00078e00ff */
[----:B------:R-:W-:Y:S05]  /*23a90*/  WARPSYNC.COLLECTIVE R15, `(.L_x_567) ;  /* 0x000000000f0c7348 */ /* 0x000fea0003c00000 */
[----:B------:R-:W-:Y:S02]  /*23aa0*/  ELECT P6, UR62, PT ;  /* 0x00000000003e782f */ /* 0x000fe400038c0000 */
[----:B------:R-:W-:Y:S01]  /*23ab0*/  MOV R14, UR62 ;  /* 0x0000003e000e7c02 */ /* 0x000fe20008000f00 */
[----:B------:R-:W-:Y:S10]  /*23ac0*/  ENDCOLLECTIVE ;  /* 0x000000000000791b */ /* 0x000ff40003800000 */
.L_x_567:
[----:B------:R-:W-:Y:S05]  /*23ad0*/  BSYNC B1 ;  /* 0x0000000000017941 */ /* 0x000fea0003800000 */
.L_x_566:
[----:B------:R-:W-:Y:S05]  /*23ae0*/  BRA `(.L_x_568) ;  /* 0xfffffff000347947 */ /* 0x000fea000383ffff */
.L_x_552:
[----:B0-----:R0:W2:Y:S02]  /*23af0*/  SYNCS.PHASECHK.TRANS64.TRYWAIT P0, [R17+URZ+0x10], R4 ;  /* 0x00001004110075a7 */ /* 0x0010a4000800017f */
[----:B--2---:R-:W-:Y:S05]  /*23b00*/  @!P0 NANOSLEEP.SYNCS 0x989680 ;  /* 0x009896800000895d */ /* 0x004fea0003900000 */
[----:B------:R-:W2:Y:S02]  /*23b10*/  @!P0 SYNCS.PHASECHK.TRANS64 P0, [R17+URZ+0x10], R4 ;  /* 0x00001004110085a7 */ /* 0x000ea4000800007f */
[----:B--2---:R-:W-:Y:S05]  /*23b20*/  @!P0 BRA `(.L_x_552) ;  /* 0xfffffffc00f08947 */ /* 0x004fea000383ffff */
[----:B------:R-:W-:Y:S05]  /*23b30*/  BRA `(.L_x_569) ;  /* 0xfffffff000707947 */ /* 0x000fea000383ffff */
.L_x_560:
[----:B------:R-:W-:Y:S01]  /*23b40*/  BSSY B0, `(.L_x_570) ;  /* 0x0000006000007945 */ /* 0x000fe20003800000 */
[----:B------:R-:W-:-:S07]  /*23b50*/  MOV R15, 0xffffffff ;  /* 0xffffffff000f7802 */ /* 0x000fce0000000f00 */
[----:B------:R-:W-:Y:S05]  /*23b60*/  WARPSYNC.COLLECTIVE R15, `(.L_x_571) ;  /* 0x000000000f0c7348 */ /* 0x000fea0003c00000 */
[----:B------:R-:W-:Y:S02]  /*23b70*/  ELECT P6, UR62, PT ;  /* 0x00000000003e782f */ /* 0x000fe400038c0000 */
[----:B------:R-:W-:Y:S01]  /*23b80*/  MOV R14, UR62 ;  /* 0x0000003e000e7c02 */ /* 0x000fe20008000f00 */
[----:B------:R-:W-:Y:S10]  /*23b90*/  ENDCOLLECTIVE ;  /* 0x000000000000791b */ /* 0x000ff40003800000 */
.L_x_571:
[----:B------:R-:W-:Y:S05]  /*23ba0*/  BSYNC B0 ;  /* 0x0000000000007941 */ /* 0x000fea0003800000 */
.L_x_570:
[----:B------:R-:W-:Y:S05]  /*23bb0*/  BRA `(.L_x_572) ;  /* 0xfffffffc00147947 */ /* 0x000fea000383ffff */
.L_x_564:
[----:B0-----:R0:W1:Y:S02]  /*23bc0*/  SYNCS.PHASECHK.TRANS64.TRYWAIT P0, [R5+URZ], R2 ;  /* 0x00000002050075a7 */ /* 0x001064000800017f */
[----:B-1----:R-:W-:Y:S05]  /*23bd0*/  @!P0 NANOSLEEP.SYNCS 0x989680 ;  /* 0x009896800000895d */ /* 0x002fea0003900000 */
[----:B------:R-:W1:Y:S02]  /*23be0*/  @!P0 SYNCS.PHASECHK.TRANS64 P0, [R5+URZ], R2 ;  /* 0x00000002050085a7 */ /* 0x000e64000800007f */
[----:B-1----:R-:W-:Y:S05]  /*23bf0*/  @!P0 BRA `(.L_x_564) ;  /* 0xfffffffc00f08947 */ /* 0x002fea000383ffff */
[----:B------:R-:W-:Y:S05]  /*23c00*/  BRA `(.L_x_573) ;  /* 0xfffffffc00507947 */ /* 0x000fea000383ffff */
.L_x_574:
[----:B------:R-:W-:-:S00]  /*23c10*/  BRA `(.L_x_574) ;  /* 0xfffffffc00fc7947 */ /* 0x000fc0000383ffff */
[----:B------:R-:W-:-:S00]  /*23c20*/  NOP ;  /* 0x0000000000007918 */ /* 0x000fc00000000000 */
        /* <DEDUP_REMOVED lines=13> */
.L_x_575:


//--------------------- .nv.global.init           --------------------------
	.section	.nv.global.init,"aw",@progbits
.nv.global.init:
	.type		$str$22,@object
	.size		$str$22,($str$23 - $str$22)
$str$22:
        /*0000*/ 	.byte	0x6b, 0x5f, 0x74, 0x69, 0x6c, 0x65, 0x5f, 0x63, 0x6f, 0x75, 0x6e, 0x74, 0x20, 0x3e, 0x3d, 0x20
        /*0010*/ 	.byte	0x31, 0x00
	.type		$str$23,@object
	.size		$str$23,(__unnamed_1 - $str$23)
$str$23:
        /*0012*/ 	.byte	0x2f, 0x74, 0x6d, 0x70, 0x2f, 0x63, 0x75, 0x74, 0x6c, 0x61, 0x73, 0x73, 0x5f, 0x73, 0x77, 0x65
        /*0022*/ 	.byte	0x65, 0x70, 0x5f, 0x73, 0x72, 0x63, 0x2f, 0x69, 0x6e, 0x63, 0x6c, 0x75, 0x64, 0x65, 0x2f, 0x63
        /*0032*/ 	.byte	0x75, 0x74, 0x6c, 0x61, 0x73, 0x73, 0x2f, 0x67, 0x65, 0x6d, 0x6d, 0x2f, 0x63, 0x6f, 0x6c, 0x6c
        /*0042*/ 	.byte	0x65, 0x63, 0x74, 0x69, 0x76, 0x65, 0x2f, 0x73, 0x6d, 0x39, 0x30, 0x5f, 0x6d, 0x6d, 0x61, 0x5f
        /*0052*/ 	.byte	0x74, 0x6d, 0x61, 0x5f, 0x67, 0x6d, 0x6d, 0x61, 0x5f, 0x73, 0x73, 0x5f, 0x77, 0x61, 0x72, 0x70
        /*0062*/ 	.byte	0x73, 0x70, 0x65, 0x63, 0x69, 0x61, 0x6c, 0x69, 0x7a, 0x65, 0x64, 0x2e, 0x68, 0x70, 0x70, 0x00
	.type		__unnamed_1,@object
	.size		__unnamed_1,(.L_0 - __unnamed_1)
__unnamed_1:
        /* <DEDUP_REMOVED lines=182> */
        /*0bd2*/ 	.byte	0x79, 0x5d, 0x00
.L_0:


//--------------------- .nv.shared._ZN7cutlass13device_kernelINS_4gemm6kernel13GemmUniversalIN4cute5tupleIJiiiiEEENS1_10collective13CollectiveMmaINS1_34MainloopSm90TmaGmmaWarpSpecializedILi2ENS5_IJNS4_1CILi2EEENSA_ILi1EEESC_EEENS1_35KernelTmaWarpSpecializedCooperativeEEENS5_IJNSA_ILi192EEENSA_ILi256EEENSA_ILi128EEEEEENS_10bfloat16_tENS5_IJlSC_lEEESK_SL_NS4_8TiledMMAINS4_8MMA_AtomIJNS4_4SM904GMMA28MMA_64x256x16_F32BF16BF16_SSILNSP_5MajorE0ELSR_0ELNSP_7ScaleInE1ELSS_1EEEEEENS4_6LayoutISD_NS5_IJSC_NSA_ILi0EEESW_EEEEENS5_IJNS4_10UnderscoreESZ_SZ_EEEEENS4_13SM90_TMA_LOADENS4_14ComposedLayoutINS4_7SwizzleILi3ELi4ELi3EEENS4_18smem_ptr_flag_bitsILi16EEENSV_INS5_IJNSA_ILi8EEENSA_ILi64EEEEEENS5_IJS19_SC_EEEEEEEvNS4_8identityENS4_23SM90_TMA_LOAD_MULTICASTES1D_vS1E_EENS_8epilogue10collective6detail29Sm90TmaWarpSpecializedAdapterINS1I_15DefaultEpilogueISK_SL_SL_NS1H_6thread17LinearCombinationISK_Li1EffLNS1M_9ScaleType4KindE0ELNS_15FloatRoundStyleE2ESK_EENS1_15EpilogueDefaultEEEEEvvEEEEvNT_6ParamsE --------------------------
	.section	.nv.shared._ZN7cutlass13device_kernelINS_4gemm6kernel13GemmUniversalIN4cute5tupleIJiiiiEEENS1_10collective13CollectiveMmaINS1_34MainloopSm90TmaGmmaWarpSpecializedILi2ENS5_IJNS4_1CILi2EEENSA_ILi1EEESC_EEENS1_35KernelTmaWarpSpecializedCooperativeEEENS5_IJNSA_ILi192EEENSA_ILi256EEENSA_ILi128EEEEEENS_10bfloat16_tENS5_IJlSC_lEEESK_SL_NS4_8TiledMMAINS4_8MMA_AtomIJNS4_4SM904GMMA28MMA_64x256x16_F32BF16BF16_SSILNSP_5MajorE0ELSR_0ELNSP_7ScaleInE1ELSS_1EEEEEENS4_6LayoutISD_NS5_IJSC_NSA_ILi0EEESW_EEEEENS5_IJNS4_10UnderscoreESZ_SZ_EEEEENS4_13SM90_TMA_LOADENS4_14ComposedLayoutINS4_7SwizzleILi3ELi4ELi3EEENS4_18smem_ptr_flag_bitsILi16EEENSV_INS5_IJNSA_ILi8EEENSA_ILi64EEEEEENS5_IJS19_SC_EEEEEEEvNS4_8identityENS4_23SM90_TMA_LOAD_MULTICASTES1D_vS1E_EENS_8epilogue10collective6detail29Sm90TmaWarpSpecializedAdapterINS1I_15DefaultEpilogueISK_SL_SL_NS1H_6thread17LinearCombinationISK_Li1EffLNS1M_9ScaleType4KindE0ELNS_15FloatRoundStyleE2ESK_EENS1_15EpilogueDefaultEEEEEvvEEEEvNT_6ParamsE,"aw",@nobits
	.sectionflags	@""
	.align	16
	.zero		1024


//--------------------- .nv.shared.reserved.0     --------------------------
	.section	.nv.shared.reserved.0,"aw",@nobits
	.weak		__nv_reservedSMEM_offset_0_alias
	.size		__nv_reservedSMEM_offset_0_alias, 0, 0
	.other		__nv_reservedSMEM_offset_0_alias,@"STO_CUDA_RESERVED_SHARED STV_DEFAULT"
__nv_reservedSMEM_offset_0_alias:
	.zero		0


//--------------------- .nv.global                --------------------------
	.section	.nv.global,"aw",@nobits
.nv.global:
	.type		_ZN39_INTERNAL_749d39be_4_k_cu_aa54c0ee_61424cute1_E,@object
	.size		_ZN39_INTERNAL_749d39be_4_k_cu_aa54c0ee_61424cute1_E,(_ZN39_INTERNAL_749d39be_4_k_cu_aa54c0ee_61424cuda3std3__45__cpo6cbeginE - _ZN39_INTERNAL_749d39be_4_k_cu_aa54c0ee_61424cute1_E)
_ZN39_INTERNAL_749d39be_4_k_cu_aa54c0ee_61424cute1_E:
	.zero		1
	.type		_ZN39_INTERNAL_749d39be_4_k_cu_aa54c0ee_61424cuda3std3__45__cpo6cbeginE,@object
	.size		_ZN39_INTERNAL_749d39be_4_k_cu_aa54c0ee_61424cuda3std3__45__cpo6cbeginE,(_ZN39_INTERNAL_749d39be_4_k_cu_aa54c0ee_61424cuda3std3__48in_placeE - _ZN39_INTERNAL_749d39be_4_k_cu_aa54c0ee_61424cuda3std3__45__cpo6cbeginE)
_ZN39_INTERNAL_749d39be_4_k_cu_aa54c0ee_61424cuda3std3__45__cpo6cbeginE:
	.zero		1
	.type		_ZN39_INTERNAL_749d39be_4_k_cu_aa54c0ee_61424cuda3std3__48in_placeE,@object
	.size		_ZN39_INTERNAL_749d39be_4_k_cu_aa54c0ee_61424cuda3std3__48in_placeE,(_ZN39_INTERNAL_749d39be_4_k_cu_aa54c0ee_61424cuda3std6ranges3__45__cpo9iter_moveE - _ZN39_INTERNAL_749d39be_4_k_cu_aa54c0ee_61424cuda3std3__48in_placeE)
_ZN39_INTERNAL_749d39be_4_k_cu_aa54c0ee_61424cuda3std3__48in_placeE:
	.zero		1
	.type		_ZN39_INTERNAL_749d39be_4_k_cu_aa54c0ee_61424cuda3std6ranges3__45__cpo9iter_moveE,@object
	.size		_ZN39_INTERNAL_749d39be_4_k_cu_aa54c0ee_61424cuda3std6ranges3__45__cpo9iter_moveE,(_ZN39_INTERNAL_749d39be_4_k_cu_aa54c0ee_61424cuda3std3__45__cpo5beginE - _ZN39_INTERNAL_749d39be_4_k_cu_aa54c0ee_61424cuda3std6ranges3__45__cpo9iter_moveE)
_ZN39_INTERNAL_749d39be_4_k_cu_aa54c0ee_61424cuda3std6ranges3__45__cpo9iter_moveE:
	.zero		1
	.type		_ZN39_INTERNAL_749d39be_4_k_cu_aa54c0ee_61424cuda3std3__45__cpo5beginE,@object
	.size		_ZN39_INTERNAL_749d39be_4_k_cu_aa54c0ee_61424cuda3std3__45__cpo5beginE,(_ZN39_INTERNAL_749d39be_4_k_cu_aa54c0ee_61424cuda3std3__441_GLOBAL__N__749d39be_4_k_cu_aa54c0ee_61426ignoreE - _ZN39_INTERNAL_749d39be_4_k_cu_aa54c0ee_61424cuda3std3__45__cpo5beginE)
_ZN39_INTERNAL_749d39be_4_k_cu_aa54c0ee_61424cuda3std3__45__cpo5beginE:
	.zero		1
	.type		_ZN39_INTERNAL_749d39be_4_k_cu_aa54c0ee_61424cuda3std3__441_GLOBAL__N__749d39be_4_k_cu_aa54c0ee_61426ignoreE,@object
	.size		_ZN39_INTERNAL_749d39be_4_k_cu_aa54c0ee_61424cuda3std3__441_GLOBAL__N__749d39be_4_k_cu_aa54c0ee_61426ignoreE,(_ZN39_INTERNAL_749d39be_4_k_cu_aa54c0ee_61424cute7productE - _ZN39_INTERNAL_749d39be_4_k_cu_aa54c0ee_61424cuda3std3__441_GLOBAL__N__749d39be_4_k_cu_aa54c0ee_61426ignoreE)
_ZN39_INTERNAL_749d39be_4_k_cu_aa54c0ee_61424cuda3std3__441_GLOBAL__N__749d39be_4_k_cu_aa54c0ee_61426ignoreE:
	.zero		1
	.type		_ZN39_INTERNAL_749d39be_4_k_cu_aa54c0ee_61424cute7productE,@object
	.size		_ZN39_INTERNAL_749d39be_4_k_cu_aa54c0ee_61424cute7productE,(_ZN39_INTERNAL_749d39be_4_k_cu_aa54c0ee_61424cuda3std3__45__cpo3endE - _ZN39_INTERNAL_749d39be_4_k_cu_aa54c0ee_61424cute7productE)
_ZN39_INTERNAL_749d39be_4_k_cu_aa54c0ee_61424cute7productE:
	.zero		1
	.type		_ZN39_INTERNAL_749d39be_4_k_cu_aa54c0ee_61424cuda3std3__45__cpo3endE,@object
	.size		_ZN39_INTERNAL_749d39be_4_k_cu_aa54c0ee_61424cuda3std3__45__cpo3endE,(_ZN39_INTERNAL_749d39be_4_k_cu_aa54c0ee_61424cuda3std3__419piecewise_constructE - _ZN39_INTERNAL_749d39be_4_k_cu_aa54c0ee_61424cuda3std3__45__cpo3endE)
_ZN39_INTERNAL_749d39be_4_k_cu_aa54c0ee_61424cuda3std3__45__cpo3endE:
	.zero		1
	.type		_ZN39_INTERNAL_749d39be_4_k_cu_aa54c0ee_61424cuda3std3__419piecewise_constructE,@object
	.size		_ZN39_INTERNAL_749d39be_4_k_cu_aa54c0ee_61424cuda3std3__419piecewise_constructE,(_ZN39_INTERNAL_749d39be_4_k_cu_aa54c0ee_61424cuda3std3__45__cpo4cendE - _ZN39_INTERNAL_749d39be_4_k_cu_aa54c0ee_61424cuda3std3__419piecewise_constructE)
_ZN39_INTERNAL_749d39be_4_k_cu_aa54c0ee_61424cuda3std3__419piecewise_constructE:
	.zero		1
	.type		_ZN39_INTERNAL_749d39be_4_k_cu_aa54c0ee_61424cuda3std3__45__cpo4cendE,@object
	.size		_ZN39_INTERNAL_749d39be_4_k_cu_aa54c0ee_61424cuda3std3__45__cpo4cendE,(_ZN39_INTERNAL_749d39be_4_k_cu_aa54c0ee_61424cuda3std6ranges3__45__cpo4swapE - _ZN39_INTERNAL_749d39be_4_k_cu_aa54c0ee_61424cuda3std3__45__cpo4cendE)
_ZN39_INTERNAL_749d39be_4_k_cu_aa54c0ee_61424cuda3std3__45__cpo4cendE:
	.zero		1
	.type		_ZN39_INTERNAL_749d39be_4_k_cu_aa54c0ee_61424cuda3std6ranges3__45__cpo4swapE,@object
	.size		_ZN39_INTERNAL_749d39be_4_k_cu_aa54c0ee_61424cuda3std6ranges3__45__cpo4swapE,(.L_8 - _ZN39_INTERNAL_749d39be_4_k_cu_aa54c0ee_61424cuda3std6ranges3__45__cpo4swapE)
_ZN39_INTERNAL_749d39be_4_k_cu_aa54c0ee_61424cuda3std6ranges3__45__cpo4swapE:
	.zero		1
.L_8:


//--------------------- .nv.constant0._ZN7cutlass13device_kernelINS_4gemm6kernel13GemmUniversalIN4cute5tupleIJiiiiEEENS1_10collective13CollectiveMmaINS1_34MainloopSm90TmaGmmaWarpSpecializedILi2ENS5_IJNS4_1CILi2EEENSA_ILi1EEESC_EEENS1_35KernelTmaWarpSpecializedCooperativeEEENS5_IJNSA_ILi192EEENSA_ILi256EEENSA_ILi128EEEEEENS_10bfloat16_tENS5_IJlSC_lEEESK_SL_NS4_8TiledMMAINS4_8MMA_AtomIJNS4_4SM904GMMA28MMA_64x256x16_F32BF16BF16_SSILNSP_5MajorE0ELSR_0ELNSP_7ScaleInE1ELSS_1EEEEEENS4_6LayoutISD_NS5_IJSC_NSA_ILi0EEESW_EEEEENS5_IJNS4_10UnderscoreESZ_SZ_EEEEENS4_13SM90_TMA_LOADENS4_14ComposedLayoutINS4_7SwizzleILi3ELi4ELi3EEENS4_18smem_ptr_flag_bitsILi16EEENSV_INS5_IJNSA_ILi8EEENSA_ILi64EEEEEENS5_IJS19_SC_EEEEEEEvNS4_8identityENS4_23SM90_TMA_LOAD_MULTICASTES1D_vS1E_EENS_8epilogue10collective6detail29Sm90TmaWarpSpecializedAdapterINS1I_15DefaultEpilogueISK_SL_SL_NS1H_6thread17LinearCombinationISK_Li1EffLNS1M_9ScaleType4KindE0ELNS_15FloatRoundStyleE2ESK_EENS1_15EpilogueDefaultEEEEEvvEEEEvNT_6ParamsE --------------------------
	.section	.nv.constant0._ZN7cutlass13device_kernelINS_4gemm6kernel13GemmUniversalIN4cute5tupleIJiiiiEEENS1_10collective13CollectiveMmaINS1_34MainloopSm90TmaGmmaWarpSpecializedILi2ENS5_IJNS4_1CILi2EEENSA_ILi1EEESC_EEENS1_35KernelTmaWarpSpecializedCooperativeEEENS5_IJNSA_ILi192EEENSA_ILi256EEENSA_ILi128EEEEEENS_10bfloat16_tENS5_IJlSC_lEEESK_SL_NS4_8TiledMMAINS4_8MMA_AtomIJNS4_4SM904GMMA28MMA_64x256x16_F32BF16BF16_SSILNSP_5MajorE0ELSR_0ELNSP_7ScaleInE1ELSS_1EEEEEENS4_6LayoutISD_NS5_IJSC_NSA_ILi0EEESW_EEEEENS5_IJNS4_10UnderscoreESZ_SZ_EEEEENS4_13SM90_TMA_LOADENS4_14ComposedLayoutINS4_7SwizzleILi3ELi4ELi3EEENS4_18smem_ptr_flag_bitsILi16EEENSV_INS5_IJNSA_ILi8EEENSA_ILi64EEEEEENS5_IJS19_SC_EEEEEEEvNS4_8identityENS4_23SM90_TMA_LOAD_MULTICASTES1D_vS1E_EENS_8epilogue10collective6detail29Sm90TmaWarpSpecializedAdapterINS1I_15DefaultEpilogueISK_SL_SL_NS1H_6thread17LinearCombinationISK_Li1EffLNS1M_9ScaleType4KindE0ELNS_15FloatRoundStyleE2ESK_EENS1_15EpilogueDefaultEEEEEvvEEEEvNT_6ParamsE,"a",@progbits
	.sectionflags	@""
	.align	4
.nv.constant0._ZN7cutlass13device_kernelINS_4gemm6kernel13GemmUniversalIN4cute5tupleIJiiiiEEENS1_10collective13CollectiveMmaINS1_34MainloopSm90TmaGmmaWarpSpecializedILi2ENS5_IJNS4_1CILi2EEENSA_ILi1EEESC_EEENS1_35KernelTmaWarpSpecializedCooperativeEEENS5_IJNSA_ILi192EEENSA_ILi256EEENSA_ILi128EEEEEENS_10bfloat16_tENS5_IJlSC_lEEESK_SL_NS4_8TiledMMAINS4_8MMA_AtomIJNS4_4SM904GMMA28MMA_64x256x16_F32BF16BF16_SSILNSP_5MajorE0ELSR_0ELNSP_7ScaleInE1ELSS_1EEEEEENS4_6LayoutISD_NS5_IJSC_NSA_ILi0EEESW_EEEEENS5_IJNS4_10UnderscoreESZ_SZ_EEEEENS4_13SM90_TMA_LOADENS4_14ComposedLayoutINS4_7SwizzleILi3ELi4ELi3EEENS4_18smem_ptr_flag_bitsILi16EEENSV_INS5_IJNSA_ILi8EEENSA_ILi64EEEEEENS5_IJS19_SC_EEEEEEEvNS4_8identityENS4_23SM90_TMA_LOAD_MULTICASTES1D_vS1E_EENS_8epilogue10collective6detail29Sm90TmaWarpSpecializedAdapterINS1I_15DefaultEpilogueISK_SL_SL_NS1H_6thread17LinearCombinationISK_Li1EffLNS1M_9ScaleType4KindE0ELNS_15FloatRoundStyleE2ESK_EENS1_15EpilogueDefaultEEEEEvvEEEEvNT_6ParamsE:
	.zero		1664


//--------------------- SYMBOLS --------------------------

	.type		.nv.reservedSmem.offset0,@object
	.size		.nv.reservedSmem.offset0,0x4
	.type		__assertfail,@function
